	.target	sm_100a

	.elftype	@"ET_EXEC"


//--------------------- .note.nv.tkinfo           --------------------------
	.section	.note.nv.tkinfo,"",@"SHT_NOTE"
	.sectionflags	@"SHF_NOTE_NV_TKINFO"
	.tkinfo
        /*0018*/ 	.word	0x00000002
        /*0030*/ 	.string	""
        /*0030*/ 	.string	"ptxas"
        /*0030*/ 	.string	"Cuda compilation tools, release 13.0, V13.0.88"
        /*0030*/ 	.string	"Build cuda_13.0.r13.0/compiler.36424714_0"
        /*0030*/ 	.string	"-arch sm_100a -m 64 "



//--------------------- .note.nv.cuinfo           --------------------------
	.section	.note.nv.cuinfo,"",@"SHT_NOTE"
	.sectionflags	@"SHF_NOTE_NV_CUINFO"
        /*0018*/ 	.short	0x0002
        /*001a*/ 	.short	0x0064
        /*001c*/ 	.short	0x0082
	.zero		2


//--------------------- .nv.info                  --------------------------
	.section	.nv.info,"",@"SHT_CUDA_INFO"
	.align	4


	//----- nvinfo : EIATTR_REGCOUNT
	.align		4
        /*0000*/ 	.byte	0x04, 0x2f
        /*0002*/ 	.short	(.L_19 - .L_18)
	.align		4
.L_18:
        /*0004*/ 	.word	index@(_ZN7cutlass13device_kernelINS_4gemm6kernel13GemmUniversalIN4cute5tupleIJiiiiEEENS1_10collective13CollectiveMmaINS1_35MainloopSm100TmaUmmaWarpSpecializedILi4ELi2ELi2ENS5_IJNS4_1CILi2EEESB_NSA_ILi1EEEEEEEENS5_IJNSA_ILi256EEESF_NSA_ILi32EEEEEENS_6half_tENS5_IJlSC_lEEESI_SJ_NS4_8TiledMMAINS4_8MMA_AtomIJNS4_26SM100_MMA_F16BF16_2x1SM_SSISI_SI_fLi256ELi256ELNS4_4UMMA5MajorE0ELSO_0ELNSN_7ScaleInE0ELSP_0EEEEEENS4_6LayoutINS5_IJSC_SC_SC_EEENS5_IJNSA_ILi0EEESU_SU_EEEEENS5_IJNS4_10UnderscoreESX_SX_EEEEENS4_28SM100_TMA_2SM_LOAD_MULTICASTENS4_14ComposedLayoutINS4_7SwizzleILi2ELi4ELi3EEENS4_18smem_ptr_flag_bitsILi16EEENSS_INS5_IJNSA_ILi8EEESG_EEENS5_IJSG_SC_EEEEEEEvNS4_8identityENS4_18SM100_TMA_2SM_LOADES1A_vS1B_EENS_8epilogue10collective18CollectiveEpilogueINS1E_23Sm100TmaWarpSpecializedILi4ELi2ELi64ELb1ELb0EEEJNS5_IJNSA_ILi128EEESF_SG_EEENS5_IJNSS_IS1J_SC_EENSS_INSA_ILi64EEESC_EEEEESI_SJ_SI_SJ_NS1E_6fusion15FusionCallbacksIS1I_NS1P_17LinearCombinationISI_fSI_fLNS_15FloatRoundStyleE2EEES1K_S1O_JEEENS4_5SM1004TMEM4LOAD26SM100_TMEM_LOAD_32dp32b64xENS4_13SM90_TMA_LOADENS11_INS12_ILi3ELi4ELi3EEES15_NSS_INS5_IJS16_S1M_EEENS5_IJS1M_SC_EEEEEEENS4_39AutoVectorizingCopyWithAssumedAlignmentILi128EEENS4_14SM90_TMA_STOREES24_S26_S26_EEEvvEEEEvNT_6ParamsE)
        /*0008*/ 	.word	0x000000ad


	//----- nvinfo : EIATTR_FRAME_SIZE
	.align		4
.L_19:
        /*000c*/ 	.byte	0x04, 0x11
        /*000e*/ 	.short	(.L_21 - .L_20)
	.align		4
.L_20:
        /*0010*/ 	.word	index@($__internal_2_$__cuda_sm10x_tcgen05_guardrail_trap_unallocated_columns_being_dealloced)
        /*0014*/ 	.word	0x00000000


	//----- nvinfo : EIATTR_FRAME_SIZE
	.align		4
.L_21:
        /*0018*/ 	.byte	0x04, 0x11
        /*001a*/ 	.short	(.L_23 - .L_22)
	.align		4
.L_22:
        /*001c*/ 	.word	index@($__internal_1_$__cuda_sm10x_tcgen05_guardrail_trap_phase_invalid_during_alloc)
        /*0020*/ 	.word	0x00000000


	//----- nvinfo : EIATTR_FRAME_SIZE
	.align		4
.L_23:
        /*0024*/ 	.byte	0x04, 0x11
        /*0026*/ 	.short	(.L_25 - .L_24)
	.align		4
.L_24:
        /*0028*/ 	.word	index@($__internal_0_$__cuda_sm10x_tcgen05_guardrail_trap_col_being_dealloced_not_returned_by_alloc)
        /*002c*/ 	.word	0x00000000


	//----- nvinfo : EIATTR_FRAME_SIZE
	.align		4
.L_25:
        /*0030*/ 	.byte	0x04, 0x11
        /*0032*/ 	.short	(.L_27 - .L_26)
	.align		4
.L_26:
        /*0034*/ 	.word	index@(_ZN7cutlass13device_kernelINS_4gemm6kernel13GemmUniversalIN4cute5tupleIJiiiiEEENS1_10collective13CollectiveMmaINS1_35MainloopSm100TmaUmmaWarpSpecializedILi4ELi2ELi2ENS5_IJNS4_1CILi2EEESB_NSA_ILi1EEEEEEEENS5_IJNSA_ILi256EEESF_NSA_ILi32EEEEEENS_6half_tENS5_IJlSC_lEEESI_SJ_NS4_8TiledMMAINS4_8MMA_AtomIJNS4_26SM100_MMA_F16BF16_2x1SM_SSISI_SI_fLi256ELi256ELNS4_4UMMA5MajorE0ELSO_0ELNSN_7ScaleInE0ELSP_0EEEEEENS4_6LayoutINS5_IJSC_SC_SC_EEENS5_IJNSA_ILi0EEESU_SU_EEEEENS5_IJNS4_10UnderscoreESX_SX_EEEEENS4_28SM100_TMA_2SM_LOAD_MULTICASTENS4_14ComposedLayoutINS4_7SwizzleILi2ELi4ELi3EEENS4_18smem_ptr_flag_bitsILi16EEENSS_INS5_IJNSA_ILi8EEESG_EEENS5_IJSG_SC_EEEEEEEvNS4_8identityENS4_18SM100_TMA_2SM_LOADES1A_vS1B_EENS_8epilogue10collective18CollectiveEpilogueINS1E_23Sm100TmaWarpSpecializedILi4ELi2ELi64ELb1ELb0EEEJNS5_IJNSA_ILi128EEESF_SG_EEENS5_IJNSS_IS1J_SC_EENSS_INSA_ILi64EEESC_EEEEESI_SJ_SI_SJ_NS1E_6fusion15FusionCallbacksIS1I_NS1P_17LinearCombinationISI_fSI_fLNS_15FloatRoundStyleE2EEES1K_S1O_JEEENS4_5SM1004TMEM4LOAD26SM100_TMEM_LOAD_32dp32b64xENS4_13SM90_TMA_LOADENS11_INS12_ILi3ELi4ELi3EEES15_NSS_INS5_IJS16_S1M_EEENS5_IJS1M_SC_EEEEEEENS4_39AutoVectorizingCopyWithAssumedAlignmentILi128EEENS4_14SM90_TMA_STOREES24_S26_S26_EEEvvEEEEvNT_6ParamsE)
        /*0038*/ 	.word	0x00000000


	//----- nvinfo : EIATTR_MIN_STACK_SIZE
	.align		4
.L_27:
        /*003c*/ 	.byte	0x04, 0x12
        /*003e*/ 	.short	(.L_29 - .L_28)
	.align		4
.L_28:
        /*0040*/ 	.word	index@(_ZN7cutlass13device_kernelINS_4gemm6kernel13GemmUniversalIN4cute5tupleIJiiiiEEENS1_10collective13CollectiveMmaINS1_35MainloopSm100TmaUmmaWarpSpecializedILi4ELi2ELi2ENS5_IJNS4_1CILi2EEESB_NSA_ILi1EEEEEEEENS5_IJNSA_ILi256EEESF_NSA_ILi32EEEEEENS_6half_tENS5_IJlSC_lEEESI_SJ_NS4_8TiledMMAINS4_8MMA_AtomIJNS4_26SM100_MMA_F16BF16_2x1SM_SSISI_SI_fLi256ELi256ELNS4_4UMMA5MajorE0ELSO_0ELNSN_7ScaleInE0ELSP_0EEEEEENS4_6LayoutINS5_IJSC_SC_SC_EEENS5_IJNSA_ILi0EEESU_SU_EEEEENS5_IJNS4_10UnderscoreESX_SX_EEEEENS4_28SM100_TMA_2SM_LOAD_MULTICASTENS4_14ComposedLayoutINS4_7SwizzleILi2ELi4ELi3EEENS4_18smem_ptr_flag_bitsILi16EEENSS_INS5_IJNSA_ILi8EEESG_EEENS5_IJSG_SC_EEEEEEEvNS4_8identityENS4_18SM100_TMA_2SM_LOADES1A_vS1B_EENS_8epilogue10collective18CollectiveEpilogueINS1E_23Sm100TmaWarpSpecializedILi4ELi2ELi64ELb1ELb0EEEJNS5_IJNSA_ILi128EEESF_SG_EEENS5_IJNSS_IS1J_SC_EENSS_INSA_ILi64EEESC_EEEEESI_SJ_SI_SJ_NS1E_6fusion15FusionCallbacksIS1I_NS1P_17LinearCombinationISI_fSI_fLNS_15FloatRoundStyleE2EEES1K_S1O_JEEENS4_5SM1004TMEM4LOAD26SM100_TMEM_LOAD_32dp32b64xENS4_13SM90_TMA_LOADENS11_INS12_ILi3ELi4ELi3EEES15_NSS_INS5_IJS16_S1M_EEENS5_IJS1M_SC_EEEEEEENS4_39AutoVectorizingCopyWithAssumedAlignmentILi128EEENS4_14SM90_TMA_STOREES24_S26_S26_EEEvvEEEEvNT_6ParamsE)
        /*0044*/ 	.word	0x00000000
.L_29:


//--------------------- .nv.compat                --------------------------
	.section	.nv.compat,"",@"SHT_CUDA_COMPAT_INFO"
	.align	4
        /*0000*/ 	.byte	0x02, 0x09, 0x01, 0x00, 0x02, 0x02, 0x02, 0x00, 0x02, 0x05, 0x05, 0x00, 0x03, 0x07, 0x01, 0x01
        /*0010*/ 	.byte	0x02, 0x03, 0x01, 0x00, 0x02, 0x06, 0x01, 0x00, 0x04, 0x0b, 0x08, 0x00, 0x09, 0x00, 0x00, 0x00
        /*0020*/ 	.byte	0x00, 0x00, 0x00, 0x00


//--------------------- .nv.info._ZN7cutlass13device_kernelINS_4gemm6kernel13GemmUniversalIN4cute5tupleIJiiiiEEENS1_10collective13CollectiveMmaINS1_35MainloopSm100TmaUmmaWarpSpecializedILi4ELi2ELi2ENS5_IJNS4_1CILi2EEESB_NSA_ILi1EEEEEEEENS5_IJNSA_ILi256EEESF_NSA_ILi32EEEEEENS_6half_tENS5_IJlSC_lEEESI_SJ_NS4_8TiledMMAINS4_8MMA_AtomIJNS4_26SM100_MMA_F16BF16_2x1SM_SSISI_SI_fLi256ELi256ELNS4_4UMMA5MajorE0ELSO_0ELNSN_7ScaleInE0ELSP_0EEEEEENS4_6LayoutINS5_IJSC_SC_SC_EEENS5_IJNSA_ILi0EEESU_SU_EEEEENS5_IJNS4_10UnderscoreESX_SX_EEEEENS4_28SM100_TMA_2SM_LOAD_MULTICASTENS4_14ComposedLayoutINS4_7SwizzleILi2ELi4ELi3EEENS4_18smem_ptr_flag_bitsILi16EEENSS_INS5_IJNSA_ILi8EEESG_EEENS5_IJSG_SC_EEEEEEEvNS4_8identityENS4_18SM100_TMA_2SM_LOADES1A_vS1B_EENS_8epilogue10collective18CollectiveEpilogueINS1E_23Sm100TmaWarpSpecializedILi4ELi2ELi64ELb1ELb0EEEJNS5_IJNSA_ILi128EEESF_SG_EEENS5_IJNSS_IS1J_SC_EENSS_INSA_ILi64EEESC_EEEEESI_SJ_SI_SJ_NS1E_6fusion15FusionCallbacksIS1I_NS1P_17LinearCombinationISI_fSI_fLNS_15FloatRoundStyleE2EEES1K_S1O_JEEENS4_5SM1004TMEM4LOAD26SM100_TMEM_LOAD_32dp32b64xENS4_13SM90_TMA_LOADENS11_INS12_ILi3ELi4ELi3EEES15_NSS_INS5_IJS16_S1M_EEENS5_IJS1M_SC_EEEEEEENS4_39AutoVectorizingCopyWithAssumedAlignmentILi128EEENS4_14SM90_TMA_STOREES24_S26_S26_EEEvvEEEEvNT_6ParamsE --------------------------
	.section	.nv.info._ZN7cutlass13device_kernelINS_4gemm6kernel13GemmUniversalIN4cute5tupleIJiiiiEEENS1_10collective13CollectiveMmaINS1_35MainloopSm100TmaUmmaWarpSpecializedILi4ELi2ELi2ENS5_IJNS4_1CILi2EEESB_NSA_ILi1EEEEEEEENS5_IJNSA_ILi256EEESF_NSA_ILi32EEEEEENS_6half_tENS5_IJlSC_lEEESI_SJ_NS4_8TiledMMAINS4_8MMA_AtomIJNS4_26SM100_MMA_F16BF16_2x1SM_SSISI_SI_fLi256ELi256ELNS4_4UMMA5MajorE0ELSO_0ELNSN_7ScaleInE0ELSP_0EEEEEENS4_6LayoutINS5_IJSC_SC_SC_EEENS5_IJNSA_ILi0EEESU_SU_EEEEENS5_IJNS4_10UnderscoreESX_SX_EEEEENS4_28SM100_TMA_2SM_LOAD_MULTICASTENS4_14ComposedLayoutINS4_7SwizzleILi2ELi4ELi3EEENS4_18smem_ptr_flag_bitsILi16EEENSS_INS5_IJNSA_ILi8EEESG_EEENS5_IJSG_SC_EEEEEEEvNS4_8identityENS4_18SM100_TMA_2SM_LOADES1A_vS1B_EENS_8epilogue10collective18CollectiveEpilogueINS1E_23Sm100TmaWarpSpecializedILi4ELi2ELi64ELb1ELb0EEEJNS5_IJNSA_ILi128EEESF_SG_EEENS5_IJNSS_IS1J_SC_EENSS_INSA_ILi64EEESC_EEEEESI_SJ_SI_SJ_NS1E_6fusion15FusionCallbacksIS1I_NS1P_17LinearCombinationISI_fSI_fLNS_15FloatRoundStyleE2EEES1K_S1O_JEEENS4_5SM1004TMEM4LOAD26SM100_TMEM_LOAD_32dp32b64xENS4_13SM90_TMA_LOADENS11_INS12_ILi3ELi4ELi3EEES15_NSS_INS5_IJS16_S1M_EEENS5_IJS1M_SC_EEEEEEENS4_39AutoVectorizingCopyWithAssumedAlignmentILi128EEENS4_14SM90_TMA_STOREES24_S26_S26_EEEvvEEEEvNT_6ParamsE,"",@"SHT_CUDA_INFO"
	.sectionflags	@""
	.align	4


	//----- nvinfo : EIATTR_CUDA_API_VERSION
	.align		4
        /*0000*/ 	.byte	0x04, 0x37
        /*0002*/ 	.short	(.L_31 - .L_30)
.L_30:
        /*0004*/ 	.word	0x00000082


	//----- nvinfo : EIATTR_KPARAM_INFO
	.align		4
.L_31:
        /*0008*/ 	.byte	0x04, 0x17
        /*000a*/ 	.short	(.L_33 - .L_32)
.L_32:
        /*000c*/ 	.word	0x00000000
        /*0010*/ 	.short	0x0000
        /*0012*/ 	.short	0x0000
        /*0014*/ 	.byte	0x00, 0xf0, 0x01, 0x20


	//----- nvinfo : EIATTR_AT_ENTRY_FRAGMENTS
	.align		4
.L_33:
        /*0018*/ 	.byte	0x04, 0x4f
        /*001a*/ 	.short	(.L_35 - .L_34)


	//   ....[0]....
.L_34:
        /*001c*/ 	.word	0x00000007


	//----- nvinfo : EIATTR_RESERVED_SMEM_USED
	.align		4
.L_35:
        /*0020*/ 	.byte	0x01, 0x41
	.zero		2


	//----- nvinfo : EIATTR_SPARSE_MMA_MASK
	.align		4
        /*0024*/ 	.byte	0x03, 0x50
        /*0026*/ 	.short	0x0000


	//----- nvinfo : EIATTR_TCGEN05_2CTA_USED
	.align		4
        /*0028*/ 	.byte	0x01, 0x52
	.zero		2


	//----- nvinfo : EIATTR_MAXREG_COUNT
	.align		4
        /*002c*/ 	.byte	0x03, 0x1b
        /*002e*/ 	.short	0x00ff


	//----- nvinfo : EIATTR_NUM_BARRIERS
	.align		4
        /*0030*/ 	.byte	0x02, 0x4c
        /*0032*/ 	.byte	0x07
	.zero		1


	//----- nvinfo : EIATTR_EXTERNS
	.align		4
        /*0034*/ 	.byte	0x04, 0x0f
        /*0036*/ 	.short	(.L_37 - .L_36)


	//   ....[0]....
	.align		4
.L_36:
        /*0038*/ 	.word	index@(__assertfail)


	//----- nvinfo : EIATTR_MERCURY_ISA_VERSION
	.align		4
.L_37:
        /*003c*/ 	.byte	0x03, 0x5f
        /*003e*/ 	.short	0x0101


	//----- nvinfo : EIATTR_INT_WARP_WIDE_INSTR_OFFSETS
	.align		4
        /*0040*/ 	.byte	0x04, 0x31
        /*0042*/ 	.short	(.L_39 - .L_38)


	//   ....[0]....
.L_38:
        /*0044*/ 	.word	0x00000d30


	//   ....[1]....
        /*0048*/ 	.word	0x00000dd0


	//   ....[2]....
        /*004c*/ 	.word	0x00004070


	//   ....[3]....
        /*0050*/ 	.word	0x00004090


	//   ....[4]....
        /*0054*/ 	.word	0x000040c0


	//   ....[5]....
        /*0058*/ 	.word	0x00004c00


	//   ....[6]....
        /*005c*/ 	.word	0x00004c70


	//   ....[7]....
        /*0060*/ 	.word	0x00004d50


	//   ....[8]....
        /*0064*/ 	.word	0x00004dd0


	//   ....[9]....
        /*0068*/ 	.word	0x00004ed0


	//   ....[10]....
        /*006c*/ 	.word	0x00004f50


	//   ....[11]....
        /*0070*/ 	.word	0x00005040


	//   ....[12]....
        /*0074*/ 	.word	0x000050f0


	//----- nvinfo : EIATTR_COOP_GROUP_MASK_REGIDS
	.align		4
.L_39:
        /*0078*/ 	.byte	0x04, 0x29
        /*007a*/ 	.short	(.L_41 - .L_40)


	//   ....[0]....
.L_40:
        /*007c*/ 	.word	0xffffffff


	//   ....[1]....
        /*0080*/ 	.word	0xffffffff


	//   ....[2]....
        /*0084*/ 	.word	0xffffffff


	//   ....[3]....
        /*0088*/ 	.word	0xffffffff


	//   ....[4]....
        /*008c*/ 	.word	0xffffffff


	//   ....[5]....
        /*0090*/ 	.word	0xffffffff


	//   ....[6]....
        /*0094*/ 	.word	0xffffffff


	//   ....[7]....
        /*0098*/ 	.word	0xffffffff


	//   ....[8]....
        /*009c*/ 	.word	0xffffffff


	//   ....[9]....
        /*00a0*/ 	.word	0xffffffff


	//   ....[10]....
        /*00a4*/ 	.word	0xffffffff


	//   ....[11]....
        /*00a8*/ 	.word	0xffffffff


	//   ....[12]....
        /*00ac*/ 	.word	0xffffffff


	//   ....[13]....
        /*00b0*/ 	.word	0xffffffff


	//----- nvinfo : EIATTR_COOP_GROUP_INSTR_OFFSETS
	.align		4
.L_41:
        /*00b4*/ 	.byte	0x04, 0x28
        /*00b6*/ 	.short	(.L_43 - .L_42)


	//   ....[0]....
.L_42:
        /*00b8*/ 	.word	0x000000b0


	//   ....[1]....
        /*00bc*/ 	.word	0x00000520


	//   ....[2]....
        /*00c0*/ 	.word	0x000006e0


	//   ....[3]....
        /*00c4*/ 	.word	0x00000870


	//   ....[4]....
        /*00c8*/ 	.word	0x00000960


	//   ....[5]....
        /*00cc*/ 	.word	0x00000ac0


	//   ....[6]....
        /*00d0*/ 	.word	0x00000c10


	//   ....[7]....
        /*00d4*/ 	.word	0x00000e50


	//   ....[8]....
        /*00d8*/ 	.word	0x000021a0


	//   ....[9]....
        /*00dc*/ 	.word	0x00003050


	//   ....[10]....
        /*00e0*/ 	.word	0x00003520


	//   ....[11]....
        /*00e4*/ 	.word	0x00003550


	//   ....[12]....
        /*00e8*/ 	.word	0x00003f70


	//   ....[13]....
        /*00ec*/ 	.word	0x00004180


	//----- nvinfo : EIATTR_VRC_CTA_INIT_COUNT
	.align		4
.L_43:
        /*00f0*/ 	.byte	0x02, 0x4a
        /*00f2*/ 	.byte	0x80
	.zero		1


	//----- nvinfo : EIATTR_SYSCALL_OFFSETS
	.align		4
        /*00f4*/ 	.byte	0x04, 0x46
        /*00f6*/ 	.short	(.L_45 - .L_44)


	//   ....[0]....
.L_44:
        /*00f8*/ 	.word	0x00005d80


	//   ....[1]....
        /*00fc*/ 	.word	0x00005e70


	//   ....[2]....
        /*0100*/ 	.word	0x00006840


	//   ....[3]....
        /*0104*/ 	.word	0x00007d00


	//   ....[4]....
        /*0108*/ 	.word	0x00009130


	//   ....[5]....
        /*010c*/ 	.word	0x0000a550


	//----- nvinfo : EIATTR_MBARRIER_INSTR_OFFSETS
	.align		4
.L_45:
        /*0110*/ 	.byte	0x04, 0x39
        /*0112*/ 	.short	(.L_47 - .L_46)


	//   ....[0]....
.L_46:
        /*0114*/ 	.word	0x00000650
        /*0118*/ 	.word	0x000000ff
        /*011c*/ 	.word	0x00000000
        /*0120*/ 	.short	0x0100
        /*0122*/ 	.byte	0x04
	.zero		1


	//   ....[1]....
        /*0124*/ 	.word	0x00000660
        /*0128*/ 	.word	0x000000ff
        /*012c*/ 	.word	0x00000020
        /*0130*/ 	.short	0x0100
        /*0132*/ 	.byte	0x04
	.zero		1


	//   ....[2]....
        /*0134*/ 	.word	0x00000670
        /*0138*/ 	.word	0x000000ff
        /*013c*/ 	.word	0x00000008
        /*0140*/ 	.short	0x0100
        /*0142*/ 	.byte	0x04
	.zero		1


	//   ....[3]....
        /*0144*/ 	.word	0x00000680
        /*0148*/ 	.word	0x000000ff
        /*014c*/ 	.word	0x00000028
        /*0150*/ 	.short	0x0100
        /*0152*/ 	.byte	0x04
	.zero		1


	//   ....[4]....
        /*0154*/ 	.word	0x00000690
        /*0158*/ 	.word	0x000000ff
        /*015c*/ 	.word	0x00000010
        /*0160*/ 	.short	0x0100
        /*0162*/ 	.byte	0x04
	.zero		1


	//   ....[5]....
        /*0164*/ 	.word	0x000006a0
        /*0168*/ 	.word	0x000000ff
        /*016c*/ 	.word	0x00000030
        /*0170*/ 	.short	0x0100
        /*0172*/ 	.byte	0x04
	.zero		1


	//   ....[6]....
        /*0174*/ 	.word	0x000006b0
        /*0178*/ 	.word	0x000000ff
        /*017c*/ 	.word	0x00000018
        /*0180*/ 	.short	0x0100
        /*0182*/ 	.byte	0x04
	.zero		1


	//   ....[7]....
        /*0184*/ 	.word	0x000006c0
        /*0188*/ 	.word	0x000000ff
        /*018c*/ 	.word	0x00000038
        /*0190*/ 	.short	0x0100
        /*0192*/ 	.byte	0x04
	.zero		1


	//   ....[8]....
        /*0194*/ 	.word	0x000007e0
        /*0198*/ 	.word	0x000000ff
        /*019c*/ 	.word	0x00000040
        /*01a0*/ 	.short	0x0100
        /*01a2*/ 	.byte	0x04
	.zero		1


	//   ....[9]....
        /*01a4*/ 	.word	0x000007f0
        /*01a8*/ 	.word	0x000000ff
        /*01ac*/ 	.word	0x00000060
        /*01b0*/ 	.short	0x0100
        /*01b2*/ 	.byte	0x04
	.zero		1


	//   ....[10]....
        /*01b4*/ 	.word	0x00000800
        /*01b8*/ 	.word	0x000000ff
        /*01bc*/ 	.word	0x00000048
        /*01c0*/ 	.short	0x0100
        /*01c2*/ 	.byte	0x04
	.zero		1


	//   ....[11]....
        /*01c4*/ 	.word	0x00000810
        /*01c8*/ 	.word	0x000000ff
        /*01cc*/ 	.word	0x00000068
        /*01d0*/ 	.short	0x0100
        /*01d2*/ 	.byte	0x04
	.zero		1


	//   ....[12]....
        /*01d4*/ 	.word	0x00000820
        /*01d8*/ 	.word	0x000000ff
        /*01dc*/ 	.word	0x00000050
        /*01e0*/ 	.short	0x0100
        /*01e2*/ 	.byte	0x04
	.zero		1


	//   ....[13]....
        /*01e4*/ 	.word	0x00000830
        /*01e8*/ 	.word	0x000000ff
        /*01ec*/ 	.word	0x00000070
        /*01f0*/ 	.short	0x0100
        /*01f2*/ 	.byte	0x04
	.zero		1


	//   ....[14]....
        /*01f4*/ 	.word	0x00000840
        /*01f8*/ 	.word	0x000000ff
        /*01fc*/ 	.word	0x00000058
        /*0200*/ 	.short	0x0100
        /*0202*/ 	.byte	0x04
	.zero		1


	//   ....[15]....
        /*0204*/ 	.word	0x00000850
        /*0208*/ 	.word	0x000000ff
        /*020c*/ 	.word	0x00000078
        /*0210*/ 	.short	0x0100
        /*0212*/ 	.byte	0x04
	.zero		1


	//   ....[16]....
        /*0214*/ 	.word	0x00000930
        /*0218*/ 	.word	0x000000ff
        /*021c*/ 	.word	0x00000080
        /*0220*/ 	.short	0x0100
        /*0222*/ 	.byte	0x06
	.zero		1


	//   ....[17]....
        /*0224*/ 	.word	0x00000940
        /*0228*/ 	.word	0x000000ff
        /*022c*/ 	.word	0x00000088
        /*0230*/ 	.short	0x0100
        /*0232*/ 	.byte	0x06
	.zero		1


	//   ....[18]....
        /*0234*/ 	.word	0x00000a70
        /*0238*/ 	.word	0x000000ff
        /*023c*/ 	.word	0x00000090
        /*0240*/ 	.short	0x0100
        /*0242*/ 	.byte	0x06
	.zero		1


	//   ....[19]....
        /*0244*/ 	.word	0x00000a80
        /*0248*/ 	.word	0x000000ff
        /*024c*/ 	.word	0x000000a0
        /*0250*/ 	.short	0x0100
        /*0252*/ 	.byte	0x06
	.zero		1


	//   ....[20]....
        /*0254*/ 	.word	0x00000a90
        /*0258*/ 	.word	0x000000ff
        /*025c*/ 	.word	0x00000098
        /*0260*/ 	.short	0x0100
        /*0262*/ 	.byte	0x06
	.zero		1


	//   ....[21]....
        /*0264*/ 	.word	0x00000aa0
        /*0268*/ 	.word	0x000000ff
        /*026c*/ 	.word	0x000000a8
        /*0270*/ 	.short	0x0100
        /*0272*/ 	.byte	0x06
	.zero		1


	//   ....[22]....
        /*0274*/ 	.word	0x00000bc0
        /*0278*/ 	.word	0x000000ff
        /*027c*/ 	.word	0x000000b0
        /*0280*/ 	.short	0x0100
        /*0282*/ 	.byte	0x04
	.zero		1


	//   ....[23]....
        /*0284*/ 	.word	0x00000bd0
        /*0288*/ 	.word	0x000000ff
        /*028c*/ 	.word	0x000000c0
        /*0290*/ 	.short	0x0100
        /*0292*/ 	.byte	0x04
	.zero		1


	//   ....[24]....
        /*0294*/ 	.word	0x00000be0
        /*0298*/ 	.word	0x000000ff
        /*029c*/ 	.word	0x000000b8
        /*02a0*/ 	.short	0x0100
        /*02a2*/ 	.byte	0x04
	.zero		1


	//   ....[25]....
        /*02a4*/ 	.word	0x00000bf0
        /*02a8*/ 	.word	0x000000ff
        /*02ac*/ 	.word	0x000000c8
        /*02b0*/ 	.short	0x0100
        /*02b2*/ 	.byte	0x04
	.zero		1


	//   ....[26]....
        /*02b4*/ 	.word	0x00000ce0
        /*02b8*/ 	.word	0x000000ff
        /*02bc*/ 	.word	0x000000d0
        /*02c0*/ 	.short	0x0100
        /*02c2*/ 	.byte	0x04
	.zero		1


	//   ....[27]....
        /*02c4*/ 	.word	0x00000cf0
        /*02c8*/ 	.word	0x000000ff
        /*02cc*/ 	.word	0x000000e0
        /*02d0*/ 	.short	0x0100
        /*02d2*/ 	.byte	0x04
	.zero		1


	//   ....[28]....
        /*02d4*/ 	.word	0x00000d00
        /*02d8*/ 	.word	0x000000ff
        /*02dc*/ 	.word	0x000000d8
        /*02e0*/ 	.short	0x0100
        /*02e2*/ 	.byte	0x04
	.zero		1


	//   ....[29]....
        /*02e4*/ 	.word	0x00000d10
        /*02e8*/ 	.word	0x000000ff
        /*02ec*/ 	.word	0x000000e8
        /*02f0*/ 	.short	0x0100
        /*02f2*/ 	.byte	0x04
	.zero		1


	//   ....[30]....
        /*02f4*/ 	.word	0x00000e10
        /*02f8*/ 	.word	0x000000ff
        /*02fc*/ 	.word	0x000000f0
        /*0300*/ 	.short	0x0100
        /*0302*/ 	.byte	0x06
	.zero		1


	//   ....[31]....
        /*0304*/ 	.word	0x000019c0
        /*0308*/ 	.word	0x00000003
        /*030c*/ 	.word	0x000000e0
        /*0310*/ 	.short	0x010a
        /*0312*/ 	.byte	0xff
	.zero		1


	//   ....[32]....
        /*0314*/ 	.word	0x000019f0
        /*0318*/ 	.word	0x00000003
        /*031c*/ 	.word	0x000000d0
        /*0320*/ 	.short	0x0101
        /*0322*/ 	.byte	0xff
	.zero		1


	//   ....[33]....
        /*0324*/ 	.word	0x00001ab0
        /*0328*/ 	.word	0x000000ff
        /*032c*/ 	.word	0x00000020
        /*0330*/ 	.short	0x010a
        /*0332*/ 	.byte	0x04
	.zero		1


	//   ....[34]....
        /*0334*/ 	.word	0x00001b80
        /*0338*/ 	.word	0x000000ff
        /*033c*/ 	.word	0x00000020
        /*0340*/ 	.short	0x010a
        /*0342*/ 	.byte	0x21
	.zero		1


	//   ....[35]....
        /*0344*/ 	.word	0x00001d30
        /*0348*/ 	.word	0x000000ff
        /*034c*/ 	.word	0x00000020
        /*0350*/ 	.short	0x010a
        /*0352*/ 	.byte	0x05
	.zero		1


	//   ....[36]....
        /*0354*/ 	.word	0x00001e40
        /*0358*/ 	.word	0x000000ff
        /*035c*/ 	.word	0x00000088
        /*0360*/ 	.short	0x0101
        /*0362*/ 	.byte	0x06
	.zero		1


	//   ....[37]....
        /*0364*/ 	.word	0x00001e60
        /*0368*/ 	.word	0x000000ff
        /*036c*/ 	.word	0x00000020
        /*0370*/ 	.short	0x010a
        /*0372*/ 	.byte	0x04
	.zero		1


	//   ....[38]....
        /*0374*/ 	.word	0x00001ee0
        /*0378*/ 	.word	0x000000ff
        /*037c*/ 	.word	0x00000020
        /*0380*/ 	.short	0x010a
        /*0382*/ 	.byte	0x11
	.zero		1


	//   ....[39]....
        /*0384*/ 	.word	0x00002070
        /*0388*/ 	.word	0x000000ff
        /*038c*/ 	.word	0x00000020
        /*0390*/ 	.short	0x010a
        /*0392*/ 	.byte	0x05
	.zero		1


	//   ....[40]....
        /*0394*/ 	.word	0x000021d0
        /*0398*/ 	.word	0x00000003
        /*039c*/ 	.word	0x00000090
        /*03a0*/ 	.short	0x010a
        /*03a2*/ 	.byte	0xff
	.zero		1


	//   ....[41]....
        /*03a4*/ 	.word	0x00002320
        /*03a8*/ 	.word	0x00000000
        /*03ac*/ 	.word	0x00000000
        /*03b0*/ 	.short	0x0101
        /*03b2*/ 	.byte	0xff
	.zero		1


	//   ....[42]....
        /*03b4*/ 	.word	0x000028d0
        /*03b8*/ 	.word	0x000000ff
        /*03bc*/ 	.word	0x00000000
        /*03c0*/ 	.short	0x010a
        /*03c2*/ 	.byte	0x04
	.zero		1


	//   ....[43]....
        /*03c4*/ 	.word	0x00002960
        /*03c8*/ 	.word	0x000000ff
        /*03cc*/ 	.word	0x00000000
        /*03d0*/ 	.short	0x010a
        /*03d2*/ 	.byte	0x05
	.zero		1


	//   ....[44]....
        /*03d4*/ 	.word	0x000029f0
        /*03d8*/ 	.word	0x000000ff
        /*03dc*/ 	.word	0x00000000
        /*03e0*/ 	.short	0x010a
        /*03e2*/ 	.byte	0x05
	.zero		1


	//   ....[45]....
        /*03e4*/ 	.word	0x00002a90
        /*03e8*/ 	.word	0x00000000
        /*03ec*/ 	.word	0x00000000
        /*03f0*/ 	.short	0x010a
        /*03f2*/ 	.byte	0xff
	.zero		1


	//   ....[46]....
        /*03f4*/ 	.word	0x00002bb0
        /*03f8*/ 	.word	0x00000002
        /*03fc*/ 	.word	0x000000d0
        /*0400*/ 	.short	0x010a
        /*0402*/ 	.byte	0xff
	.zero		1


	//   ....[47]....
        /*0404*/ 	.word	0x00002c10
        /*0408*/ 	.word	0x00000004
        /*040c*/ 	.word	0x00000000
        /*0410*/ 	.short	0x0101
        /*0412*/ 	.byte	0xff
	.zero		1


	//   ....[48]....
        /*0414*/ 	.word	0x00002c30
        /*0418*/ 	.word	0x000000ff
        /*041c*/ 	.word	0x000000a0
        /*0420*/ 	.short	0x010a
        /*0422*/ 	.byte	0x04
	.zero		1


	//   ....[49]....
        /*0424*/ 	.word	0x00002d50
        /*0428*/ 	.word	0x00000002
        /*042c*/ 	.word	0x00000090
        /*0430*/ 	.short	0x010a
        /*0432*/ 	.byte	0xff
	.zero		1


	//   ....[50]....
        /*0434*/ 	.word	0x00002e60
        /*0438*/ 	.word	0x00000002
        /*043c*/ 	.word	0x00000000
        /*0440*/ 	.short	0x0101
        /*0442*/ 	.byte	0xff
	.zero		1


	//   ....[51]....
        /*0444*/ 	.word	0x00002ef0
        /*0448*/ 	.word	0x000000ff
        /*044c*/ 	.word	0x000000a0
        /*0450*/ 	.short	0x0106
        /*0452*/ 	.byte	0x04
	.zero		1


	//   ....[52]....
        /*0454*/ 	.word	0x00002f10
        /*0458*/ 	.word	0x000000ff
        /*045c*/ 	.word	0x000000a0
        /*0460*/ 	.short	0x010a
        /*0462*/ 	.byte	0x04
	.zero		1


	//   ....[53]....
        /*0464*/ 	.word	0x00002fa0
        /*0468*/ 	.word	0x000000ff
        /*046c*/ 	.word	0x000000a0
        /*0470*/ 	.short	0x0106
        /*0472*/ 	.byte	0x07
	.zero		1


	//   ....[54]....
        /*0474*/ 	.word	0x00002fe0
        /*0478*/ 	.word	0x00000000
        /*047c*/ 	.word	0x000000a0
        /*0480*/ 	.short	0x010a
        /*0482*/ 	.byte	0xff
	.zero		1


	//   ....[55]....
        /*0484*/ 	.word	0x00003220
        /*0488*/ 	.word	0x000000ff
        /*048c*/ 	.word	0x00000008
        /*0490*/ 	.short	0x010a
        /*0492*/ 	.byte	0x05
	.zero		1


	//   ....[56]....
        /*0494*/ 	.word	0x00003240
        /*0498*/ 	.word	0x000000ff
        /*049c*/ 	.word	0x00000008
        /*04a0*/ 	.short	0x010a
        /*04a2*/ 	.byte	0x05
	.zero		1


	//   ....[57]....
        /*04a4*/ 	.word	0x000033d0
        /*04a8*/ 	.word	0x000000ff
        /*04ac*/ 	.word	0x00000008
        /*04b0*/ 	.short	0x010a
        /*04b2*/ 	.byte	0x05
	.zero		1


	//   ....[58]....
        /*04b4*/ 	.word	0x000033f0
        /*04b8*/ 	.word	0x000000ff
        /*04bc*/ 	.word	0x00000008
        /*04c0*/ 	.short	0x010a
        /*04c2*/ 	.byte	0x05
	.zero		1


	//   ....[59]....
        /*04c4*/ 	.word	0x000034b0
        /*04c8*/ 	.word	0x000000ff
        /*04cc*/ 	.word	0x00000000
        /*04d0*/ 	.short	0x0101
        /*04d2*/ 	.byte	0x04
	.zero		1


	//   ....[60]....
        /*04d4*/ 	.word	0x000037b0
        /*04d8*/ 	.word	0x00000000
        /*04dc*/ 	.word	0x00000090
        /*04e0*/ 	.short	0x010a
        /*04e2*/ 	.byte	0xff
	.zero		1


	//   ....[61]....
        /*04e4*/ 	.word	0x00003870
        /*04e8*/ 	.word	0x00000000
        /*04ec*/ 	.word	0x00000000
        /*04f0*/ 	.short	0x0101
        /*04f2*/ 	.byte	0xff
	.zero		1


	//   ....[62]....
        /*04f4*/ 	.word	0x00003930
        /*04f8*/ 	.word	0x000000ff
        /*04fc*/ 	.word	0x00000000
        /*0500*/ 	.short	0x010a
        /*0502*/ 	.byte	0x04
	.zero		1


	//   ....[63]....
        /*0504*/ 	.word	0x00003940
        /*0508*/ 	.word	0x000000ff
        /*050c*/ 	.word	0x000000c0
        /*0510*/ 	.short	0x010a
        /*0512*/ 	.byte	0x17
	.zero		1


	//   ....[64]....
        /*0514*/ 	.word	0x000039f0
        /*0518*/ 	.word	0x000000ff
        /*051c*/ 	.word	0x00000000
        /*0520*/ 	.short	0x010a
        /*0522*/ 	.byte	0x05
	.zero		1


	//   ....[65]....
        /*0524*/ 	.word	0x00003b30
        /*0528*/ 	.word	0x000000ff
        /*052c*/ 	.word	0x00000000
        /*0530*/ 	.short	0x010a
        /*0532*/ 	.byte	0x04
	.zero		1


	//   ....[66]....
        /*0534*/ 	.word	0x00003d80
        /*0538*/ 	.word	0x000000ff
        /*053c*/ 	.word	0x00000000
        /*0540*/ 	.short	0x010a
        /*0542*/ 	.byte	0x04
	.zero		1


	//   ....[67]....
        /*0544*/ 	.word	0x00003e20
        /*0548*/ 	.word	0x00000000
        /*054c*/ 	.word	0x00000000
        /*0550*/ 	.short	0x010a
        /*0552*/ 	.byte	0xff
	.zero		1


	//   ....[68]....
        /*0554*/ 	.word	0x00003e60
        /*0558*/ 	.word	0x00000000
        /*055c*/ 	.word	0x00000000
        /*0560*/ 	.short	0x010a
        /*0562*/ 	.byte	0xff
	.zero		1


	//   ....[69]....
        /*0564*/ 	.word	0x00003ed0
        /*0568*/ 	.word	0x000000ff
        /*056c*/ 	.word	0x00000000
        /*0570*/ 	.short	0x0101
        /*0572*/ 	.byte	0x04
	.zero		1


	//   ....[70]....
        /*0574*/ 	.word	0x00003f10
        /*0578*/ 	.word	0x000000ff
        /*057c*/ 	.word	0x000000f0
        /*0580*/ 	.short	0x010a
        /*0582*/ 	.byte	0x11
	.zero		1


	//   ....[71]....
        /*0584*/ 	.word	0x00003f60
        /*0588*/ 	.word	0x000000ff
        /*058c*/ 	.word	0x00000000
        /*0590*/ 	.short	0x0101
        /*0592*/ 	.byte	0x04
	.zero		1


	//   ....[72]....
        /*0594*/ 	.word	0x00004400
        /*0598*/ 	.word	0x0000000c
        /*059c*/ 	.word	0x00000090
        /*05a0*/ 	.short	0x010a
        /*05a2*/ 	.byte	0xff
	.zero		1


	//   ....[73]....
        /*05a4*/ 	.word	0x00004570
        /*05a8*/ 	.word	0x00000000
        /*05ac*/ 	.word	0x00000000
        /*05b0*/ 	.short	0x0101
        /*05b2*/ 	.byte	0xff
	.zero		1


	//   ....[74]....
        /*05b4*/ 	.word	0x00004a00
        /*05b8*/ 	.word	0x000000ff
        /*05bc*/ 	.word	0x00000088
        /*05c0*/ 	.short	0x010a
        /*05c2*/ 	.byte	0x15
	.zero		1


	//   ....[75]....
        /*05c4*/ 	.word	0x00004b80
        /*05c8*/ 	.word	0x000000ff
        /*05cc*/ 	.word	0x00000060
        /*05d0*/ 	.short	0x010a
        /*05d2*/ 	.byte	0x15
	.zero		1


	//   ....[76]....
        /*05d4*/ 	.word	0x00004d00
        /*05d8*/ 	.word	0x000000ff
        /*05dc*/ 	.word	0x00000040
        /*05e0*/ 	.short	0x010b
        /*05e2*/ 	.byte	0x15
	.zero		1


	//   ....[77]....
        /*05e4*/ 	.word	0x00004d10
        /*05e8*/ 	.word	0x000000ff
        /*05ec*/ 	.word	0x00000000
        /*05f0*/ 	.short	0x0101
        /*05f2*/ 	.byte	0x06
	.zero		1


	//   ....[78]....
        /*05f4*/ 	.word	0x00004d20
        /*05f8*/ 	.word	0x000000ff
        /*05fc*/ 	.word	0x00000068
        /*0600*/ 	.short	0x010a
        /*0602*/ 	.byte	0x15
	.zero		1


	//   ....[79]....
        /*0604*/ 	.word	0x00004e80
        /*0608*/ 	.word	0x000000ff
        /*060c*/ 	.word	0x00000048
        /*0610*/ 	.short	0x010b
        /*0612*/ 	.byte	0x15
	.zero		1


	//   ....[80]....
        /*0614*/ 	.word	0x00004e90
        /*0618*/ 	.word	0x000000ff
        /*061c*/ 	.word	0x00000000
        /*0620*/ 	.short	0x0101
        /*0622*/ 	.byte	0x06
	.zero		1


	//   ....[81]....
        /*0624*/ 	.word	0x00004ea0
        /*0628*/ 	.word	0x000000ff
        /*062c*/ 	.word	0x00000070
        /*0630*/ 	.short	0x010a
        /*0632*/ 	.byte	0x15
	.zero		1


	//   ....[82]....
        /*0634*/ 	.word	0x00004ff0
        /*0638*/ 	.word	0x000000ff
        /*063c*/ 	.word	0x00000050
        /*0640*/ 	.short	0x010b
        /*0642*/ 	.byte	0x15
	.zero		1


	//   ....[83]....
        /*0644*/ 	.word	0x00005000
        /*0648*/ 	.word	0x000000ff
        /*064c*/ 	.word	0x00000000
        /*0650*/ 	.short	0x0101
        /*0652*/ 	.byte	0x06
	.zero		1


	//   ....[84]....
        /*0654*/ 	.word	0x00005010
        /*0658*/ 	.word	0x000000ff
        /*065c*/ 	.word	0x00000078
        /*0660*/ 	.short	0x010a
        /*0662*/ 	.byte	0x15
	.zero		1


	//   ....[85]....
        /*0664*/ 	.word	0x00005200
        /*0668*/ 	.word	0x000000ff
        /*066c*/ 	.word	0x00000058
        /*0670*/ 	.short	0x010b
        /*0672*/ 	.byte	0x15
	.zero		1


	//   ....[86]....
        /*0674*/ 	.word	0x00005210
        /*0678*/ 	.word	0x000000ff
        /*067c*/ 	.word	0x00000000
        /*0680*/ 	.short	0x0101
        /*0682*/ 	.byte	0x25
	.zero		1


	//   ....[87]....
        /*0684*/ 	.word	0x00005240
        /*0688*/ 	.word	0x000000ff
        /*068c*/ 	.word	0x00000060
        /*0690*/ 	.short	0x010a
        /*0692*/ 	.byte	0x15
	.zero		1


	//   ....[88]....
        /*0694*/ 	.word	0x00005260
        /*0698*/ 	.word	0x000000ff
        /*069c*/ 	.word	0x00000068
        /*06a0*/ 	.short	0x010a
        /*06a2*/ 	.byte	0x15
	.zero		1


	//   ....[89]....
        /*06a4*/ 	.word	0x00005280
        /*06a8*/ 	.word	0x000000ff
        /*06ac*/ 	.word	0x00000070
        /*06b0*/ 	.short	0x010a
        /*06b2*/ 	.byte	0x15
	.zero		1


	//   ....[90]....
        /*06b4*/ 	.word	0x000052c0
        /*06b8*/ 	.word	0x00000000
        /*06bc*/ 	.word	0x00000078
        /*06c0*/ 	.short	0x010a
        /*06c2*/ 	.byte	0xff
	.zero		1


	//   ....[91]....
        /*06c4*/ 	.word	0x00005610
        /*06c8*/ 	.word	0x00000003
        /*06cc*/ 	.word	0x00000090
        /*06d0*/ 	.short	0x010a
        /*06d2*/ 	.byte	0xff
	.zero		1


	//   ....[92]....
        /*06d4*/ 	.word	0x00005790
        /*06d8*/ 	.word	0x00000000
        /*06dc*/ 	.word	0x00000000
        /*06e0*/ 	.short	0x0101
        /*06e2*/ 	.byte	0xff
	.zero		1


	//   ....[93]....
        /*06e4*/ 	.word	0x00006360
        /*06e8*/ 	.word	0x000000ff
        /*06ec*/ 	.word	0x00000040
        /*06f0*/ 	.short	0x010a
        /*06f2*/ 	.byte	0x2c
	.zero		1


	//   ....[94]....
        /*06f4*/ 	.word	0x00006420
        /*06f8*/ 	.word	0x000000a6
        /*06fc*/ 	.word	0x000000b0
        /*0700*/ 	.short	0x010a
        /*0702*/ 	.byte	0xff
	.zero		1


	//   ....[95]....
        /*0704*/ 	.word	0x00006550
        /*0708*/ 	.word	0x000000ff
        /*070c*/ 	.word	0x00000040
        /*0710*/ 	.short	0x010a
        /*0712*/ 	.byte	0x2c
	.zero		1


	//   ....[96]....
        /*0714*/ 	.word	0x00006720
        /*0718*/ 	.word	0x000000a6
        /*071c*/ 	.word	0x000000b0
        /*0720*/ 	.short	0x010a
        /*0722*/ 	.byte	0xff
	.zero		1


	//   ....[97]....
        /*0724*/ 	.word	0x000079a0
        /*0728*/ 	.word	0x00000000
        /*072c*/ 	.word	0x00000000
        /*0730*/ 	.short	0x0101
        /*0732*/ 	.byte	0xff
	.zero		1


	//   ....[98]....
        /*0734*/ 	.word	0x000079b0
        /*0738*/ 	.word	0x00000003
        /*073c*/ 	.word	0x00000040
        /*0740*/ 	.short	0x010a
        /*0742*/ 	.byte	0xff
	.zero		1


	//   ....[99]....
        /*0744*/ 	.word	0x00007a90
        /*0748*/ 	.word	0x00000003
        /*074c*/ 	.word	0x00000040
        /*0750*/ 	.short	0x010a
        /*0752*/ 	.byte	0xff
	.zero		1


	//   ....[100]....
        /*0754*/ 	.word	0x00008dd0
        /*0758*/ 	.word	0x0000004d
        /*075c*/ 	.word	0x00000000
        /*0760*/ 	.short	0x0101
        /*0762*/ 	.byte	0xff
	.zero		1


	//   ....[101]....
        /*0764*/ 	.word	0x00008df0
        /*0768*/ 	.word	0x00000000
        /*076c*/ 	.word	0x00000040
        /*0770*/ 	.short	0x010a
        /*0772*/ 	.byte	0xff
	.zero		1


	//   ....[102]....
        /*0774*/ 	.word	0x00008ec0
        /*0778*/ 	.word	0x00000000
        /*077c*/ 	.word	0x00000040
        /*0780*/ 	.short	0x010a
        /*0782*/ 	.byte	0xff
	.zero		1


	//   ....[103]....
        /*0784*/ 	.word	0x0000a200
        /*0788*/ 	.word	0x0000004a
        /*078c*/ 	.word	0x00000000
        /*0790*/ 	.short	0x0101
        /*0792*/ 	.byte	0xff
	.zero		1


	//   ....[104]....
        /*0794*/ 	.word	0x0000a220
        /*0798*/ 	.word	0x00000003
        /*079c*/ 	.word	0x00000040
        /*07a0*/ 	.short	0x010a
        /*07a2*/ 	.byte	0xff
	.zero		1


	//   ....[105]....
        /*07a4*/ 	.word	0x0000a2f0
        /*07a8*/ 	.word	0x00000003
        /*07ac*/ 	.word	0x00000040
        /*07b0*/ 	.short	0x010a
        /*07b2*/ 	.byte	0xff
	.zero		1


	//   ....[106]....
        /*07b4*/ 	.word	0x0000a640
        /*07b8*/ 	.word	0x000000a6
        /*07bc*/ 	.word	0x00000000
        /*07c0*/ 	.short	0x0101
        /*07c2*/ 	.byte	0xff
	.zero		1


	//   ....[107]....
        /*07c4*/ 	.word	0x0000b670
        /*07c8*/ 	.word	0x00000000
        /*07cc*/ 	.word	0x00000000
        /*07d0*/ 	.short	0x0101
        /*07d2*/ 	.byte	0xff
	.zero		1


	//   ....[108]....
        /*07d4*/ 	.word	0x0000b900
        /*07d8*/ 	.word	0x000000ff
        /*07dc*/ 	.word	0x00000000
        /*07e0*/ 	.short	0x0101
        /*07e2*/ 	.byte	0x04
	.zero		1


	//   ....[109]....
        /*07e4*/ 	.word	0x0000b920
        /*07e8*/ 	.word	0x00000003
        /*07ec*/ 	.word	0x000000e0
        /*07f0*/ 	.short	0x010a
        /*07f2*/ 	.byte	0xff
	.zero		1


	//   ....[110]....
        /*07f4*/ 	.word	0x0000b980
        /*07f8*/ 	.word	0x00000000
        /*07fc*/ 	.word	0x00000020
        /*0800*/ 	.short	0x010a
        /*0802*/ 	.byte	0xff
	.zero		1


	//   ....[111]....
        /*0804*/ 	.word	0x0000b9e0
        /*0808*/ 	.word	0x00000000
        /*080c*/ 	.word	0x00000020
        /*0810*/ 	.short	0x010a
        /*0812*/ 	.byte	0xff
	.zero		1


	//   ....[112]....
        /*0814*/ 	.word	0x0000ba30
        /*0818*/ 	.word	0x00000003
        /*081c*/ 	.word	0x00000090
        /*0820*/ 	.short	0x010a
        /*0822*/ 	.byte	0xff
	.zero		1


	//   ....[113]....
        /*0824*/ 	.word	0x0000ba90
        /*0828*/ 	.word	0x00000000
        /*082c*/ 	.word	0x00000000
        /*0830*/ 	.short	0x010a
        /*0832*/ 	.byte	0xff
	.zero		1


	//   ....[114]....
        /*0834*/ 	.word	0x0000baf0
        /*0838*/ 	.word	0x00000000
        /*083c*/ 	.word	0x00000000
        /*0840*/ 	.short	0x010a
        /*0842*/ 	.byte	0xff
	.zero		1


	//   ....[115]....
        /*0844*/ 	.word	0x0000bb50
        /*0848*/ 	.word	0x00000000
        /*084c*/ 	.word	0x00000000
        /*0850*/ 	.short	0x010a
        /*0852*/ 	.byte	0xff
	.zero		1


	//   ....[116]....
        /*0854*/ 	.word	0x0000bba0
        /*0858*/ 	.word	0x00000002
        /*085c*/ 	.word	0x000000d0
        /*0860*/ 	.short	0x010a
        /*0862*/ 	.byte	0xff
	.zero		1


	//   ....[117]....
        /*0864*/ 	.word	0x0000bc00
        /*0868*/ 	.word	0x00000002
        /*086c*/ 	.word	0x000000a0
        /*0870*/ 	.short	0x010a
        /*0872*/ 	.byte	0xff
	.zero		1


	//   ....[118]....
        /*0874*/ 	.word	0x0000bc50
        /*0878*/ 	.word	0x00000002
        /*087c*/ 	.word	0x00000090
        /*0880*/ 	.short	0x010a
        /*0882*/ 	.byte	0xff
	.zero		1


	//   ....[119]....
        /*0884*/ 	.word	0x0000bcb0
        /*0888*/ 	.word	0x00000000
        /*088c*/ 	.word	0x000000a0
        /*0890*/ 	.short	0x010a
        /*0892*/ 	.byte	0xff
	.zero		1


	//   ....[120]....
        /*0894*/ 	.word	0x0000bd10
        /*0898*/ 	.word	0x00000000
        /*089c*/ 	.word	0x00000008
        /*08a0*/ 	.short	0x010a
        /*08a2*/ 	.byte	0xff
	.zero		1


	//   ....[121]....
        /*08a4*/ 	.word	0x0000bdf0
        /*08a8*/ 	.word	0x00000000
        /*08ac*/ 	.word	0x00000008
        /*08b0*/ 	.short	0x010a
        /*08b2*/ 	.byte	0xff
	.zero		1


	//   ....[122]....
        /*08b4*/ 	.word	0x0000be40
        /*08b8*/ 	.word	0x00000000
        /*08bc*/ 	.word	0x00000090
        /*08c0*/ 	.short	0x010a
        /*08c2*/ 	.byte	0xff
	.zero		1


	//   ....[123]....
        /*08c4*/ 	.word	0x0000bea0
        /*08c8*/ 	.word	0x00000000
        /*08cc*/ 	.word	0x000000c0
        /*08d0*/ 	.short	0x010a
        /*08d2*/ 	.byte	0xff
	.zero		1


	//   ....[124]....
        /*08d4*/ 	.word	0x0000bf00
        /*08d8*/ 	.word	0x00000000
        /*08dc*/ 	.word	0x00000000
        /*08e0*/ 	.short	0x010a
        /*08e2*/ 	.byte	0xff
	.zero		1


	//   ....[125]....
        /*08e4*/ 	.word	0x0000bf60
        /*08e8*/ 	.word	0x00000000
        /*08ec*/ 	.word	0x00000000
        /*08f0*/ 	.short	0x010a
        /*08f2*/ 	.byte	0xff
	.zero		1


	//   ....[126]....
        /*08f4*/ 	.word	0x0000bfc0
        /*08f8*/ 	.word	0x00000000
        /*08fc*/ 	.word	0x000000f0
        /*0900*/ 	.short	0x010a
        /*0902*/ 	.byte	0xff
	.zero		1


	//   ....[127]....
        /*0904*/ 	.word	0x0000c010
        /*0908*/ 	.word	0x0000000c
        /*090c*/ 	.word	0x00000090
        /*0910*/ 	.short	0x010a
        /*0912*/ 	.byte	0xff
	.zero		1


	//   ....[128]....
        /*0914*/ 	.word	0x0000c070
        /*0918*/ 	.word	0x00000000
        /*091c*/ 	.word	0x00000088
        /*0920*/ 	.short	0x010a
        /*0922*/ 	.byte	0xff
	.zero		1


	//   ....[129]....
        /*0924*/ 	.word	0x0000c0d0
        /*0928*/ 	.word	0x00000000
        /*092c*/ 	.word	0x00000060
        /*0930*/ 	.short	0x010a
        /*0932*/ 	.byte	0xff
	.zero		1


	//   ....[130]....
        /*0934*/ 	.word	0x0000c130
        /*0938*/ 	.word	0x00000000
        /*093c*/ 	.word	0x00000068
        /*0940*/ 	.short	0x010a
        /*0942*/ 	.byte	0xff
	.zero		1


	//   ....[131]....
        /*0944*/ 	.word	0x0000c190
        /*0948*/ 	.word	0x00000000
        /*094c*/ 	.word	0x00000070
        /*0950*/ 	.short	0x010a
        /*0952*/ 	.byte	0xff
	.zero		1


	//   ....[132]....
        /*0954*/ 	.word	0x0000c1f0
        /*0958*/ 	.word	0x00000000
        /*095c*/ 	.word	0x00000078
        /*0960*/ 	.short	0x010a
        /*0962*/ 	.byte	0xff
	.zero		1


	//   ....[133]....
        /*0964*/ 	.word	0x0000c250
        /*0968*/ 	.word	0x00000000
        /*096c*/ 	.word	0x00000060
        /*0970*/ 	.short	0x010a
        /*0972*/ 	.byte	0xff
	.zero		1


	//   ....[134]....
        /*0974*/ 	.word	0x0000c2b0
        /*0978*/ 	.word	0x00000000
        /*097c*/ 	.word	0x00000068
        /*0980*/ 	.short	0x010a
        /*0982*/ 	.byte	0xff
	.zero		1


	//   ....[135]....
        /*0984*/ 	.word	0x0000c310
        /*0988*/ 	.word	0x00000000
        /*098c*/ 	.word	0x00000070
        /*0990*/ 	.short	0x010a
        /*0992*/ 	.byte	0xff
	.zero		1


	//   ....[136]....
        /*0994*/ 	.word	0x0000c360
        /*0998*/ 	.word	0x00000003
        /*099c*/ 	.word	0x00000090
        /*09a0*/ 	.short	0x010a
        /*09a2*/ 	.byte	0xff
	.zero		1


	//   ....[137]....
        /*09a4*/ 	.word	0x0000c3c0
        /*09a8*/ 	.word	0x00000000
        /*09ac*/ 	.word	0x00000040
        /*09b0*/ 	.short	0x010a
        /*09b2*/ 	.byte	0xff
	.zero		1


	//   ....[138]....
        /*09b4*/ 	.word	0x0000c410
        /*09b8*/ 	.word	0x000000a6
        /*09bc*/ 	.word	0x000000b0
        /*09c0*/ 	.short	0x010a
        /*09c2*/ 	.byte	0xff
	.zero		1


	//   ....[139]....
        /*09c4*/ 	.word	0x0000c460
        /*09c8*/ 	.word	0x00000003
        /*09cc*/ 	.word	0x00000040
        /*09d0*/ 	.short	0x010a
        /*09d2*/ 	.byte	0xff
	.zero		1


	//   ....[140]....
        /*09d4*/ 	.word	0x0000c4b0
        /*09d8*/ 	.word	0x00000000
        /*09dc*/ 	.word	0x00000040
        /*09e0*/ 	.short	0x010a
        /*09e2*/ 	.byte	0xff
	.zero		1


	//   ....[141]....
        /*09e4*/ 	.word	0x0000c500
        /*09e8*/ 	.word	0x00000003
        /*09ec*/ 	.word	0x00000040
        /*09f0*/ 	.short	0x010a
        /*09f2*/ 	.byte	0xff
	.zero		1


	//----- nvinfo : EIATTR_NUM_MBARRIERS
	.align		4
.L_47:
        /*09f4*/ 	.byte	0x03, 0x38
        /*09f6*/ 	.short	0x001f


	//----- nvinfo : EIATTR_EXIT_INSTR_OFFSETS
	.align		4
        /*09f8*/ 	.byte	0x04, 0x1c
        /*09fa*/ 	.short	(.L_49 - .L_48)


	//   ....[0]....
.L_48:
        /*09fc*/ 	.word	0x00002ac0


	//   ....[1]....
        /*0a00*/ 	.word	0x00002fb0


	//   ....[2]....
        /*0a04*/ 	.word	0x00003010


	//   ....[3]....
        /*0a08*/ 	.word	0x00004190


	//   ....[4]....
        /*0a0c*/ 	.word	0x000052f0


	//   ....[5]....
        /*0a10*/ 	.word	0x00005330


	//   ....[6]....
        /*0a14*/ 	.word	0x0000b7f0


	//   ....[7]....
        /*0a18*/ 	.word	0x0000b870


	//   ....[8]....
        /*0a1c*/ 	.word	0x0000b8a0


	//   ....[9]....
        /*0a20*/ 	.word	0x0000b910


	//----- nvinfo : EIATTR_MAX_THREADS
	.align		4
.L_49:
        /*0a24*/ 	.byte	0x04, 0x05
        /*0a26*/ 	.short	(.L_51 - .L_50)
.L_50:
        /*0a28*/ 	.word	0x00000100
        /*0a2c*/ 	.word	0x00000001
        /*0a30*/ 	.word	0x00000001


	//----- nvinfo : EIATTR_CRS_STACK_SIZE
	.align		4
.L_51:
        /*0a34*/ 	.byte	0x04, 0x1e
        /*0a36*/ 	.short	(.L_53 - .L_52)
.L_52:
        /*0a38*/ 	.word	0x00000000


	//----- nvinfo : EIATTR_CBANK_PARAM_SIZE
	.align		4
.L_53:
        /*0a3c*/ 	.byte	0x03, 0x19
        /*0a3e*/ 	.short	0x0800


	//----- nvinfo : EIATTR_PARAM_CBANK
	.align		4
        /*0a40*/ 	.byte	0x04, 0x0a
        /*0a42*/ 	.short	(.L_55 - .L_54)
	.align		4
.L_54:
        /*0a44*/ 	.word	index@(.nv.constant0._ZN7cutlass13device_kernelINS_4gemm6kernel13GemmUniversalIN4cute5tupleIJiiiiEEENS1_10collective13CollectiveMmaINS1_35MainloopSm100TmaUmmaWarpSpecializedILi4ELi2ELi2ENS5_IJNS4_1CILi2EEESB_NSA_ILi1EEEEEEEENS5_IJNSA_ILi256EEESF_NSA_ILi32EEEEEENS_6half_tENS5_IJlSC_lEEESI_SJ_NS4_8TiledMMAINS4_8MMA_AtomIJNS4_26SM100_MMA_F16BF16_2x1SM_SSISI_SI_fLi256ELi256ELNS4_4UMMA5MajorE0ELSO_0ELNSN_7ScaleInE0ELSP_0EEEEEENS4_6LayoutINS5_IJSC_SC_SC_EEENS5_IJNSA_ILi0EEESU_SU_EEEEENS5_IJNS4_10UnderscoreESX_SX_EEEEENS4_28SM100_TMA_2SM_LOAD_MULTICASTENS4_14ComposedLayoutINS4_7SwizzleILi2ELi4ELi3EEENS4_18smem_ptr_flag_bitsILi16EEENSS_INS5_IJNSA_ILi8EEESG_EEENS5_IJSG_SC_EEEEEEEvNS4_8identityENS4_18SM100_TMA_2SM_LOADES1A_vS1B_EENS_8epilogue10collective18CollectiveEpilogueINS1E_23Sm100TmaWarpSpecializedILi4ELi2ELi64ELb1ELb0EEEJNS5_IJNSA_ILi128EEESF_SG_EEENS5_IJNSS_IS1J_SC_EENSS_INSA_ILi64EEESC_EEEEESI_SJ_SI_SJ_NS1E_6fusion15FusionCallbacksIS1I_NS1P_17LinearCombinationISI_fSI_fLNS_15FloatRoundStyleE2EEES1K_S1O_JEEENS4_5SM1004TMEM4LOAD26SM100_TMEM_LOAD_32dp32b64xENS4_13SM90_TMA_LOADENS11_INS12_ILi3ELi4ELi3EEES15_NSS_INS5_IJS16_S1M_EEENS5_IJS1M_SC_EEEEEEENS4_39AutoVectorizingCopyWithAssumedAlignmentILi128EEENS4_14SM90_TMA_STOREES24_S26_S26_EEEvvEEEEvNT_6ParamsE)
        /*0a48*/ 	.short	0x0380
        /*0a4a*/ 	.short	0x0800


	//----- nvinfo : EIATTR_SW_WAR
	.align		4
.L_55:
        /*0a4c*/ 	.byte	0x04, 0x36
        /*0a4e*/ 	.short	(.L_57 - .L_56)
.L_56:
        /*0a50*/ 	.word	0x00000008
.L_57:


//--------------------- .nv.callgraph             --------------------------
	.section	.nv.callgraph,"",@"SHT_CUDA_CALLGRAPH"
	.align	4
	.sectionentsize	8
	.align		4
        /*0000*/ 	.word	0x00000000
	.align		4
        /*0004*/ 	.word	0xffffffff
	.align		4
        /*0008*/ 	.word	index@(_ZN7cutlass13device_kernelINS_4gemm6kernel13GemmUniversalIN4cute5tupleIJiiiiEEENS1_10collective13CollectiveMmaINS1_35MainloopSm100TmaUmmaWarpSpecializedILi4ELi2ELi2ENS5_IJNS4_1CILi2EEESB_NSA_ILi1EEEEEEEENS5_IJNSA_ILi256EEESF_NSA_ILi32EEEEEENS_6half_tENS5_IJlSC_lEEESI_SJ_NS4_8TiledMMAINS4_8MMA_AtomIJNS4_26SM100_MMA_F16BF16_2x1SM_SSISI_SI_fLi256ELi256ELNS4_4UMMA5MajorE0ELSO_0ELNSN_7ScaleInE0ELSP_0EEEEEENS4_6LayoutINS5_IJSC_SC_SC_EEENS5_IJNSA_ILi0EEESU_SU_EEEEENS5_IJNS4_10UnderscoreESX_SX_EEEEENS4_28SM100_TMA_2SM_LOAD_MULTICASTENS4_14ComposedLayoutINS4_7SwizzleILi2ELi4ELi3EEENS4_18smem_ptr_flag_bitsILi16EEENSS_INS5_IJNSA_ILi8EEESG_EEENS5_IJSG_SC_EEEEEEEvNS4_8identityENS4_18SM100_TMA_2SM_LOADES1A_vS1B_EENS_8epilogue10collective18CollectiveEpilogueINS1E_23Sm100TmaWarpSpecializedILi4ELi2ELi64ELb1ELb0EEEJNS5_IJNSA_ILi128EEESF_SG_EEENS5_IJNSS_IS1J_SC_EENSS_INSA_ILi64EEESC_EEEEESI_SJ_SI_SJ_NS1E_6fusion15FusionCallbacksIS1I_NS1P_17LinearCombinationISI_fSI_fLNS_15FloatRoundStyleE2EEES1K_S1O_JEEENS4_5SM1004TMEM4LOAD26SM100_TMEM_LOAD_32dp32b64xENS4_13SM90_TMA_LOADENS11_INS12_ILi3ELi4ELi3EEES15_NSS_INS5_IJS16_S1M_EEENS5_IJS1M_SC_EEEEEEENS4_39AutoVectorizingCopyWithAssumedAlignmentILi128EEENS4_14SM90_TMA_STOREES24_S26_S26_EEEvvEEEEvNT_6ParamsE)
	.align		4
        /*000c*/ 	.word	index@(__assertfail)
	.align		4
        /*0010*/ 	.word	0x00000000
	.align		4
        /*0014*/ 	.word	0xfffffffe
	.align		4
        /*0018*/ 	.word	0x00000000
	.align		4
        /*001c*/ 	.word	0xfffffffd
	.align		4
        /*0020*/ 	.word	0x00000000
	.align		4
        /*0024*/ 	.word	0xfffffffc


//--------------------- .nv.constant4             --------------------------
	.section	.nv.constant4,"a",@progbits
	.align	8
	.align		8
.nv.constant4:
        /*0000*/ 	.dword	__assertfail
	.align		8
        /*0008*/ 	.dword	__unnamed_1
	.align		8
        /*0010*/ 	.dword	__unnamed_2
	.align		8
        /*0018*/ 	.dword	_ZN39_INTERNAL_b7ca7fec_4_k_cu_eb7e858d_67794cuda3std3__45__cpo5beginE
	.align		8
        /*0020*/ 	.dword	_ZN39_INTERNAL_b7ca7fec_4_k_cu_eb7e858d_67794cuda3std3__45__cpo3endE
	.align		8
        /*0028*/ 	.dword	_ZN39_INTERNAL_b7ca7fec_4_k_cu_eb7e858d_67794cuda3std3__45__cpo6cbeginE
	.align		8
        /*0030*/ 	.dword	_ZN39_INTERNAL_b7ca7fec_4_k_cu_eb7e858d_67794cuda3std3__45__cpo4cendE
	.align		8
        /*0038*/ 	.dword	_ZN39_INTERNAL_b7ca7fec_4_k_cu_eb7e858d_67794cuda3std3__441_GLOBAL__N__b7ca7fec_4_k_cu_eb7e858d_67796ignoreE
	.align		8
        /*0040*/ 	.dword	_ZN39_INTERNAL_b7ca7fec_4_k_cu_eb7e858d_67794cuda3std3__419piecewise_constructE
	.align		8
        /*0048*/ 	.dword	_ZN39_INTERNAL_b7ca7fec_4_k_cu_eb7e858d_67794cuda3std3__48in_placeE
	.align		8
        /*0050*/ 	.dword	_ZN39_INTERNAL_b7ca7fec_4_k_cu_eb7e858d_67794cuda3std6ranges3__45__cpo4swapE
	.align		8
        /*0058*/ 	.dword	_ZN39_INTERNAL_b7ca7fec_4_k_cu_eb7e858d_67794cuda3std6ranges3__45__cpo9iter_moveE
	.align		8
        /*0060*/ 	.dword	_ZN39_INTERNAL_b7ca7fec_4_k_cu_eb7e858d_67794cute7productE
	.align		8
        /*0068*/ 	.dword	_ZN39_INTERNAL_b7ca7fec_4_k_cu_eb7e858d_67794cute1_E
	.align		8
        /*0070*/ 	.dword	$str$25
	.align		8
        /*0078*/ 	.dword	$str$26
	.align		8
        /*0080*/ 	.dword	$str$27
	.align		8
        /*0088*/ 	.dword	$str$28


//--------------------- .text._ZN7cutlass13device_kernelINS_4gemm6kernel13GemmUniversalIN4cute5tupleIJiiiiEEENS1_10collective13CollectiveMmaINS1_35MainloopSm100TmaUmmaWarpSpecializedILi4ELi2ELi2ENS5_IJNS4_1CILi2EEESB_NSA_ILi1EEEEEEEENS5_IJNSA_ILi256EEESF_NSA_ILi32EEEEEENS_6half_tENS5_IJlSC_lEEESI_SJ_NS4_8TiledMMAINS4_8MMA_AtomIJNS4_26SM100_MMA_F16BF16_2x1SM_SSISI_SI_fLi256ELi256ELNS4_4UMMA5MajorE0ELSO_0ELNSN_7ScaleInE0ELSP_0EEEEEENS4_6LayoutINS5_IJSC_SC_SC_EEENS5_IJNSA_ILi0EEESU_SU_EEEEENS5_IJNS4_10UnderscoreESX_SX_EEEEENS4_28SM100_TMA_2SM_LOAD_MULTICASTENS4_14ComposedLayoutINS4_7SwizzleILi2ELi4ELi3EEENS4_18smem_ptr_flag_bitsILi16EEENSS_INS5_IJNSA_ILi8EEESG_EEENS5_IJSG_SC_EEEEEEEvNS4_8identityENS4_18SM100_TMA_2SM_LOADES1A_vS1B_EENS_8epilogue10collective18CollectiveEpilogueINS1E_23Sm100TmaWarpSpecializedILi4ELi2ELi64ELb1ELb0EEEJNS5_IJNSA_ILi128EEESF_SG_EEENS5_IJNSS_IS1J_SC_EENSS_INSA_ILi64EEESC_EEEEESI_SJ_SI_SJ_NS1E_6fusion15FusionCallbacksIS1I_NS1P_17LinearCombinationISI_fSI_fLNS_15FloatRoundStyleE2EEES1K_S1O_JEEENS4_5SM1004TMEM4LOAD26SM100_TMEM_LOAD_32dp32b64xENS4_13SM90_TMA_LOADENS11_INS12_ILi3ELi4ELi3EEES15_NSS_INS5_IJS16_S1M_EEENS5_IJS1M_SC_EEEEEEENS4_39AutoVectorizingCopyWithAssumedAlignmentILi128EEENS4_14SM90_TMA_STOREES24_S26_S26_EEEvvEEEEvNT_6ParamsE --------------------------
	.section	.text._ZN7cutlass13device_kernelINS_4gemm6kernel13GemmUniversalIN4cute5tupleIJiiiiEEENS1_10collective13CollectiveMmaINS1_35MainloopSm100TmaUmmaWarpSpecializedILi4ELi2ELi2ENS5_IJNS4_1CILi2EEESB_NSA_ILi1EEEEEEEENS5_IJNSA_ILi256EEESF_NSA_ILi32EEEEEENS_6half_tENS5_IJlSC_lEEESI_SJ_NS4_8TiledMMAINS4_8MMA_AtomIJNS4_26SM100_MMA_F16BF16_2x1SM_SSISI_SI_fLi256ELi256ELNS4_4UMMA5MajorE0ELSO_0ELNSN_7ScaleInE0ELSP_0EEEEEENS4_6LayoutINS5_IJSC_SC_SC_EEENS5_IJNSA_ILi0EEESU_SU_EEEEENS5_IJNS4_10UnderscoreESX_SX_EEEEENS4_28SM100_TMA_2SM_LOAD_MULTICASTENS4_14ComposedLayoutINS4_7SwizzleILi2ELi4ELi3EEENS4_18smem_ptr_flag_bitsILi16EEENSS_INS5_IJNSA_ILi8EEESG_EEENS5_IJSG_SC_EEEEEEEvNS4_8identityENS4_18SM100_TMA_2SM_LOADES1A_vS1B_EENS_8epilogue10collective18CollectiveEpilogueINS1E_23Sm100TmaWarpSpecializedILi4ELi2ELi64ELb1ELb0EEEJNS5_IJNSA_ILi128EEESF_SG_EEENS5_IJNSS_IS1J_SC_EENSS_INSA_ILi64EEESC_EEEEESI_SJ_SI_SJ_NS1E_6fusion15FusionCallbacksIS1I_NS1P_17LinearCombinationISI_fSI_fLNS_15FloatRoundStyleE2EEES1K_S1O_JEEENS4_5SM1004TMEM4LOAD26SM100_TMEM_LOAD_32dp32b64xENS4_13SM90_TMA_LOADENS11_INS12_ILi3ELi4ELi3EEES15_NSS_INS5_IJS16_S1M_EEENS5_IJS1M_SC_EEEEEEENS4_39AutoVectorizingCopyWithAssumedAlignmentILi128EEENS4_14SM90_TMA_STOREES24_S26_S26_EEEvvEEEEvNT_6ParamsE,"ax",@progbits
	.align	128
.text._ZN7cutlass13device_kernelINS_4gemm6kernel13GemmUniversalIN4cute5tupleIJiiiiEEENS1_10collective13CollectiveMmaINS1_35MainloopSm100TmaUmmaWarpSpecializedILi4ELi2ELi2ENS5_IJNS4_1CILi2EEESB_NSA_ILi1EEEEEEEENS5_IJNSA_ILi256EEESF_NSA_ILi32EEEEEENS_6half_tENS5_IJlSC_lEEESI_SJ_NS4_8TiledMMAINS4_8MMA_AtomIJNS4_26SM100_MMA_F16BF16_2x1SM_SSISI_SI_fLi256ELi256ELNS4_4UMMA5MajorE0ELSO_0ELNSN_7ScaleInE0ELSP_0EEEEEENS4_6LayoutINS5_IJSC_SC_SC_EEENS5_IJNSA_ILi0EEESU_SU_EEEEENS5_IJNS4_10UnderscoreESX_SX_EEEEENS4_28SM100_TMA_2SM_LOAD_MULTICASTENS4_14ComposedLayoutINS4_7SwizzleILi2ELi4ELi3EEENS4_18smem_ptr_flag_bitsILi16EEENSS_INS5_IJNSA_ILi8EEESG_EEENS5_IJSG_SC_EEEEEEEvNS4_8identityENS4_18SM100_TMA_2SM_LOADES1A_vS1B_EENS_8epilogue10collective18CollectiveEpilogueINS1E_23Sm100TmaWarpSpecializedILi4ELi2ELi64ELb1ELb0EEEJNS5_IJNSA_ILi128EEESF_SG_EEENS5_IJNSS_IS1J_SC_EENSS_INSA_ILi64EEESC_EEEEESI_SJ_SI_SJ_NS1E_6fusion15FusionCallbacksIS1I_NS1P_17LinearCombinationISI_fSI_fLNS_15FloatRoundStyleE2EEES1K_S1O_JEEENS4_5SM1004TMEM4LOAD26SM100_TMEM_LOAD_32dp32b64xENS4_13SM90_TMA_LOADENS11_INS12_ILi3ELi4ELi3EEES15_NSS_INS5_IJS16_S1M_EEENS5_IJS1M_SC_EEEEEEENS4_39AutoVectorizingCopyWithAssumedAlignmentILi128EEENS4_14SM90_TMA_STOREES24_S26_S26_EEEvvEEEEvNT_6ParamsE:
        .type           _ZN7cutlass13device_kernelINS_4gemm6kernel13GemmUniversalIN4cute5tupleIJiiiiEEENS1_10collective13CollectiveMmaINS1_35MainloopSm100TmaUmmaWarpSpecializedILi4ELi2ELi2ENS5_IJNS4_1CILi2EEESB_NSA_ILi1EEEEEEEENS5_IJNSA_ILi256EEESF_NSA_ILi32EEEEEENS_6half_tENS5_IJlSC_lEEESI_SJ_NS4_8TiledMMAINS4_8MMA_AtomIJNS4_26SM100_MMA_F16BF16_2x1SM_SSISI_SI_fLi256ELi256ELNS4_4UMMA5MajorE0ELSO_0ELNSN_7ScaleInE0ELSP_0EEEEEENS4_6LayoutINS5_IJSC_SC_SC_EEENS5_IJNSA_ILi0EEESU_SU_EEEEENS5_IJNS4_10UnderscoreESX_SX_EEEEENS4_28SM100_TMA_2SM_LOAD_MULTICASTENS4_14ComposedLayoutINS4_7SwizzleILi2ELi4ELi3EEENS4_18smem_ptr_flag_bitsILi16EEENSS_INS5_IJNSA_ILi8EEESG_EEENS5_IJSG_SC_EEEEEEEvNS4_8identityENS4_18SM100_TMA_2SM_LOADES1A_vS1B_EENS_8epilogue10collective18CollectiveEpilogueINS1E_23Sm100TmaWarpSpecializedILi4ELi2ELi64ELb1ELb0EEEJNS5_IJNSA_ILi128EEESF_SG_EEENS5_IJNSS_IS1J_SC_EENSS_INSA_ILi64EEESC_EEEEESI_SJ_SI_SJ_NS1E_6fusion15FusionCallbacksIS1I_NS1P_17LinearCombinationISI_fSI_fLNS_15FloatRoundStyleE2EEES1K_S1O_JEEENS4_5SM1004TMEM4LOAD26SM100_TMEM_LOAD_32dp32b64xENS4_13SM90_TMA_LOADENS11_INS12_ILi3ELi4ELi3EEES15_NSS_INS5_IJS16_S1M_EEENS5_IJS1M_SC_EEEEEEENS4_39AutoVectorizingCopyWithAssumedAlignmentILi128EEENS4_14SM90_TMA_STOREES24_S26_S26_EEEvvEEEEvNT_6ParamsE,@function
        .size           _ZN7cutlass13device_kernelINS_4gemm6kernel13GemmUniversalIN4cute5tupleIJiiiiEEENS1_10collective13CollectiveMmaINS1_35MainloopSm100TmaUmmaWarpSpecializedILi4ELi2ELi2ENS5_IJNS4_1CILi2EEESB_NSA_ILi1EEEEEEEENS5_IJNSA_ILi256EEESF_NSA_ILi32EEEEEENS_6half_tENS5_IJlSC_lEEESI_SJ_NS4_8TiledMMAINS4_8MMA_AtomIJNS4_26SM100_MMA_F16BF16_2x1SM_SSISI_SI_fLi256ELi256ELNS4_4UMMA5MajorE0ELSO_0ELNSN_7ScaleInE0ELSP_0EEEEEENS4_6LayoutINS5_IJSC_SC_SC_EEENS5_IJNSA_ILi0EEESU_SU_EEEEENS5_IJNS4_10UnderscoreESX_SX_EEEEENS4_28SM100_TMA_2SM_LOAD_MULTICASTENS4_14ComposedLayoutINS4_7SwizzleILi2ELi4ELi3EEENS4_18smem_ptr_flag_bitsILi16EEENSS_INS5_IJNSA_ILi8EEESG_EEENS5_IJSG_SC_EEEEEEEvNS4_8identityENS4_18SM100_TMA_2SM_LOADES1A_vS1B_EENS_8epilogue10collective18CollectiveEpilogueINS1E_23Sm100TmaWarpSpecializedILi4ELi2ELi64ELb1ELb0EEEJNS5_IJNSA_ILi128EEESF_SG_EEENS5_IJNSS_IS1J_SC_EENSS_INSA_ILi64EEESC_EEEEESI_SJ_SI_SJ_NS1E_6fusion15FusionCallbacksIS1I_NS1P_17LinearCombinationISI_fSI_fLNS_15FloatRoundStyleE2EEES1K_S1O_JEEENS4_5SM1004TMEM4LOAD26SM100_TMEM_LOAD_32dp32b64xENS4_13SM90_TMA_LOADENS11_INS12_ILi3ELi4ELi3EEES15_NSS_INS5_IJS16_S1M_EEENS5_IJS1M_SC_EEEEEEENS4_39AutoVectorizingCopyWithAssumedAlignmentILi128EEENS4_14SM90_TMA_STOREES24_S26_S26_EEEvvEEEEvNT_6ParamsE,(.L_x_191 - _ZN7cutlass13device_kernelINS_4gemm6kernel13GemmUniversalIN4cute5tupleIJiiiiEEENS1_10collective13CollectiveMmaINS1_35MainloopSm100TmaUmmaWarpSpecializedILi4ELi2ELi2ENS5_IJNS4_1CILi2EEESB_NSA_ILi1EEEEEEEENS5_IJNSA_ILi256EEESF_NSA_ILi32EEEEEENS_6half_tENS5_IJlSC_lEEESI_SJ_NS4_8TiledMMAINS4_8MMA_AtomIJNS4_26SM100_MMA_F16BF16_2x1SM_SSISI_SI_fLi256ELi256ELNS4_4UMMA5MajorE0ELSO_0ELNSN_7ScaleInE0ELSP_0EEEEEENS4_6LayoutINS5_IJSC_SC_SC_EEENS5_IJNSA_ILi0EEESU_SU_EEEEENS5_IJNS4_10UnderscoreESX_SX_EEEEENS4_28SM100_TMA_2SM_LOAD_MULTICASTENS4_14ComposedLayoutINS4_7SwizzleILi2ELi4ELi3EEENS4_18smem_ptr_flag_bitsILi16EEENSS_INS5_IJNSA_ILi8EEESG_EEENS5_IJSG_SC_EEEEEEEvNS4_8identityENS4_18SM100_TMA_2SM_LOADES1A_vS1B_EENS_8epilogue10collective18CollectiveEpilogueINS1E_23Sm100TmaWarpSpecializedILi4ELi2ELi64ELb1ELb0EEEJNS5_IJNSA_ILi128EEESF_SG_EEENS5_IJNSS_IS1J_SC_EENSS_INSA_ILi64EEESC_EEEEESI_SJ_SI_SJ_NS1E_6fusion15FusionCallbacksIS1I_NS1P_17LinearCombinationISI_fSI_fLNS_15FloatRoundStyleE2EEES1K_S1O_JEEENS4_5SM1004TMEM4LOAD26SM100_TMEM_LOAD_32dp32b64xENS4_13SM90_TMA_LOADENS11_INS12_ILi3ELi4ELi3EEES15_NSS_INS5_IJS16_S1M_EEENS5_IJS1M_SC_EEEEEEENS4_39AutoVectorizingCopyWithAssumedAlignmentILi128EEENS4_14SM90_TMA_STOREES24_S26_S26_EEEvvEEEEvNT_6ParamsE)
        .other          _ZN7cutlass13device_kernelINS_4gemm6kernel13GemmUniversalIN4cute5tupleIJiiiiEEENS1_10collective13CollectiveMmaINS1_35MainloopSm100TmaUmmaWarpSpecializedILi4ELi2ELi2ENS5_IJNS4_1CILi2EEESB_NSA_ILi1EEEEEEEENS5_IJNSA_ILi256EEESF_NSA_ILi32EEEEEENS_6half_tENS5_IJlSC_lEEESI_SJ_NS4_8TiledMMAINS4_8MMA_AtomIJNS4_26SM100_MMA_F16BF16_2x1SM_SSISI_SI_fLi256ELi256ELNS4_4UMMA5MajorE0ELSO_0ELNSN_7ScaleInE0ELSP_0EEEEEENS4_6LayoutINS5_IJSC_SC_SC_EEENS5_IJNSA_ILi0EEESU_SU_EEEEENS5_IJNS4_10UnderscoreESX_SX_EEEEENS4_28SM100_TMA_2SM_LOAD_MULTICASTENS4_14ComposedLayoutINS4_7SwizzleILi2ELi4ELi3EEENS4_18smem_ptr_flag_bitsILi16EEENSS_INS5_IJNSA_ILi8EEESG_EEENS5_IJSG_SC_EEEEEEEvNS4_8identityENS4_18SM100_TMA_2SM_LOADES1A_vS1B_EENS_8epilogue10collective18CollectiveEpilogueINS1E_23Sm100TmaWarpSpecializedILi4ELi2ELi64ELb1ELb0EEEJNS5_IJNSA_ILi128EEESF_SG_EEENS5_IJNSS_IS1J_SC_EENSS_INSA_ILi64EEESC_EEEEESI_SJ_SI_SJ_NS1E_6fusion15FusionCallbacksIS1I_NS1P_17LinearCombinationISI_fSI_fLNS_15FloatRoundStyleE2EEES1K_S1O_JEEENS4_5SM1004TMEM4LOAD26SM100_TMEM_LOAD_32dp32b64xENS4_13SM90_TMA_LOADENS11_INS12_ILi3ELi4ELi3EEES15_NSS_INS5_IJS16_S1M_EEENS5_IJS1M_SC_EEEEEEENS4_39AutoVectorizingCopyWithAssumedAlignmentILi128EEENS4_14SM90_TMA_STOREES24_S26_S26_EEEvvEEEEvNT_6ParamsE,@"STO_CUDA_ENTRY STV_DEFAULT"
_ZN7cutlass13device_kernelINS_4gemm6kernel13GemmUniversalIN4cute5tupleIJiiiiEEENS1_10collective13CollectiveMmaINS1_35MainloopSm100TmaUmmaWarpSpecializedILi4ELi2ELi2ENS5_IJNS4_1CILi2EEESB_NSA_ILi1EEEEEEEENS5_IJNSA_ILi256EEESF_NSA_ILi32EEEEEENS_6half_tENS5_IJlSC_lEEESI_SJ_NS4_8TiledMMAINS4_8MMA_AtomIJNS4_26SM100_MMA_F16BF16_2x1SM_SSISI_SI_fLi256ELi256ELNS4_4UMMA5MajorE0ELSO_0ELNSN_7ScaleInE0ELSP_0EEEEEENS4_6LayoutINS5_IJSC_SC_SC_EEENS5_IJNSA_ILi0EEESU_SU_EEEEENS5_IJNS4_10UnderscoreESX_SX_EEEEENS4_28SM100_TMA_2SM_LOAD_MULTICASTENS4_14ComposedLayoutINS4_7SwizzleILi2ELi4ELi3EEENS4_18smem_ptr_flag_bitsILi16EEENSS_INS5_IJNSA_ILi8EEESG_EEENS5_IJSG_SC_EEEEEEEvNS4_8identityENS4_18SM100_TMA_2SM_LOADES1A_vS1B_EENS_8epilogue10collective18CollectiveEpilogueINS1E_23Sm100TmaWarpSpecializedILi4ELi2ELi64ELb1ELb0EEEJNS5_IJNSA_ILi128EEESF_SG_EEENS5_IJNSS_IS1J_SC_EENSS_INSA_ILi64EEESC_EEEEESI_SJ_SI_SJ_NS1E_6fusion15FusionCallbacksIS1I_NS1P_17LinearCombinationISI_fSI_fLNS_15FloatRoundStyleE2EEES1K_S1O_JEEENS4_5SM1004TMEM4LOAD26SM100_TMEM_LOAD_32dp32b64xENS4_13SM90_TMA_LOADENS11_INS12_ILi3ELi4ELi3EEES15_NSS_INS5_IJS16_S1M_EEENS5_IJS1M_SC_EEEEEEENS4_39AutoVectorizingCopyWithAssumedAlignmentILi128EEENS4_14SM90_TMA_STOREES24_S26_S26_EEEvvEEEEvNT_6ParamsE:
[----:B------:R-:W1:Y:S01]  /*0000*/  LDC R1, c[0x0][0x37c] ;  /* 0x0000df00ff017b82 */ /* 0x000e620000000800 */
[----:B------:R-:W2:Y:S01]  /*0010*/  S2R R160, SR_TID.X ;  /* 0x0000000000a07919 */ /* 0x000ea20000002100 */
[----:B------:R-:W3:Y:S06]  /*0020*/  LDCU.64 UR8, c[0x0][0x890] ;  /* 0x00011200ff0877ac */ /* 0x000eec0008000a00 */
[----:B------:R-:W4:Y:S01]  /*0030*/  S2UR UR47, SR_CgaCtaId ;  /* 0x00000000002f79c3 */ /* 0x000f220000008800 */
[----:B------:R-:W-:Y:S02]  /*0040*/  PRMT R146, RZ, 0x7610, R146 ;  /* 0x00007610ff927816 */ /* 0x000fe40000000092 */
[----:B------:R-:W-:Y:S01]  /*0050*/  ELECT P1, URZ, PT ;  /* 0x0000000000ff782f */ /* 0x000fe20003820000 */
[----:B---3--:R-:W-:-:S04]  /*0060*/  UISETP.NE.U32.AND UP0, UPT, UR8, URZ, UPT ;  /* 0x000000ff0800728c */ /* 0x008fc8000bf05070 */
[----:B------:R-:W-:Y:S02]  /*0070*/  UISETP.NE.AND.EX UP0, UPT, UR9, URZ, UPT, UP0 ;  /* 0x000000ff0900728c */ /* 0x000fe4000bf05300 */
[----:B----4-:R-:W-:Y:S02]  /*0080*/  ULOP3.LUT UR33, UR47, 0x1, URZ, 0xc0, !UPT ;  /* 0x000000012f217892 */ /* 0x010fe4000f8ec0ff */
[----:B------:R-:W-:Y:S01]  /*0090*/  ULOP3.LUT UR34, UR47, 0x1, URZ, 0x3c, !UPT ;  /* 0x000000012f227892 */ /* 0x000fe2000f8e3cff */
[----:B--2---:R-:W-:-:S05]  /*00a0*/  SHF.R.U32.HI R147, RZ, 0x5, R160 ;  /* 0x00000005ff937819 */ /* 0x004fca00000116a0 */
[----:B------:R-:W2:Y:S02]  /*00b0*/  SHFL.IDX PT, R0, R147, RZ, 0x1f ;  /* 0x00001fff93007589 */ /* 0x000ea400000e0000 */
[----:B--2---:R-:W-:Y:S01]  /*00c0*/  R2UR UR17, R0 ;  /* 0x00000000001172ca */ /* 0x004fe200000e0000 */
[----:B-1----:R-:W-:-:S14]  /*00d0*/  BRA.U UP0, `(.L_x_0) ;  /* 0x0000000100307547 */ /* 0x002fdc000b800000 */
[----:B------:R-:W1:Y:S02]  /*00e0*/  LDCU.64 UR4, c[0x0][0x888] ;  /* 0x00011100ff0477ac */ /* 0x000e640008000a00 */
[----:B-1----:R-:W-:-:S04]  /*00f0*/  UISETP.NE.U32.AND UP0, UPT, UR4, URZ, UPT ;  /* 0x000000ff0400728c */ /* 0x002fc8000bf05070 */
[----:B------:R-:W-:-:S09]  /*0100*/  UISETP.NE.AND.EX UP0, UPT, UR5, URZ, UPT, UP0 ;  /* 0x000000ff0500728c */ /* 0x000fd2000bf05300 */
[----:B------:R-:W-:Y:S05]  /*0110*/  BRA.U !UP0, `(.L_x_1) ;  /* 0x0000000108147547 */ /* 0x000fea000b800000 */
[----:B------:R-:W1:Y:S01]  /*0120*/  LDC.64 R2, c[0x0][0x888] ;  /* 0x00022200ff027b82 */ /* 0x000e620000000a00 */
[----:B------:R-:W1:Y:S02]  /*0130*/  LDCU.64 UR4, c[0x0][0x358] ;  /* 0x00006b00ff0477ac */ /* 0x000e640008000a00 */
[----:B-1----:R1:W5:Y:S01]  /*0140*/  LDG.E R73, desc[UR4][R2.64] ;  /* 0x0000000402497981 */ /* 0x002362000c1e1900 */
[----:B------:R-:W-:Y:S01]  /*0150*/  HFMA2 R146, -RZ, RZ, 0, 5.9604644775390625e-08 ;  /* 0x00000001ff927431 */ /* 0x000fe200000001ff */
[----:B------:R-:W-:Y:S05]  /*0160*/  BRA `(.L_x_0) ;  /* 0x00000000000c7947 */ /* 0x000fea0003800000 */
.L_x_1:
[----:B------:R-:W1:Y:S01]  /*0170*/  LDCU UR4, c[0x0][0x880] ;  /* 0x00011000ff0477ac */ /* 0x000e620008000800 */
[----:B------:R-:W-:Y:S01]  /*0180*/  HFMA2 R146, -RZ, RZ, 0, 5.9604644775390625e-08 ;  /* 0x00000001ff927431 */ /* 0x000fe200000001ff */
[----:B-1----:R-:W-:-:S07]  /*0190*/  MOV R73, UR4 ;  /* 0x0000000400497c02 */ /* 0x002fce0008000f00 */
.L_x_0:
[----:B------:R-:W2:Y:S02]  /*01a0*/  LDCU.64 UR4, c[0x0][0x8b0] ;  /* 0x00011600ff0477ac */ /* 0x000ea40008000a00 */
[----:B--2---:R-:W-:-:S04]  /*01b0*/  UISETP.NE.U32.AND UP0, UPT, UR4, URZ, UPT ;  /* 0x000000ff0400728c */ /* 0x004fc8000bf05070 */
[----:B------:R-:W-:-:S09]  /*01c0*/  UISETP.NE.AND.EX UP0, UPT, UR5, URZ, UPT, UP0 ;  /* 0x000000ff0500728c */ /* 0x000fd2000bf05300 */
[----:B------:R-:W-:Y:S05]  /*01d0*/  BRA.U UP0, `(.L_x_2) ;  /* 0x0000000100287547 */ /* 0x000fea000b800000 */
[----:B------:R-:W2:Y:S02]  /*01e0*/  LDCU.64 UR4, c[0x0][0x8a8] ;  /* 0x00011500ff0477ac */ /* 0x000ea40008000a00 */
[----:B--2---:R-:W-:-:S04]  /*01f0*/  UISETP.NE.U32.AND UP0, UPT, UR4, URZ, UPT ;  /* 0x000000ff0400728c */ /* 0x004fc8000bf05070 */
[----:B------:R-:W-:-:S09]  /*0200*/  UISETP.NE.AND.EX UP0, UPT, UR5, URZ, UPT, UP0 ;  /* 0x000000ff0500728c */ /* 0x000fd2000bf05300 */
[----:B------:R-:W-:Y:S05]  /*0210*/  BRA.U !UP0, `(.L_x_3) ;  /* 0x0000000108107547 */ /* 0x000fea000b800000 */
[----:B------:R-:W2:Y:S01]  /*0220*/  LDC.64 R70, c[0x0][0x8a8] ;  /* 0x00022a00ff467b82 */ /* 0x000ea20000000a00 */
[----:B------:R-:W2:Y:S02]  /*0230*/  LDCU.64 UR4, c[0x0][0x358] ;  /* 0x00006b00ff0477ac */ /* 0x000ea40008000a00 */
[----:B--2---:R2:W5:Y:S01]  /*0240*/  LDG.E R70, desc[UR4][R70.64] ;  /* 0x0000000446467981 */ /* 0x004562000c1e1900 */
[----:B------:R-:W-:Y:S05]  /*0250*/  BRA `(.L_x_2) ;  /* 0x0000000000087947 */ /* 0x000fea0003800000 */
.L_x_3:
[----:B------:R-:W2:Y:S02]  /*0260*/  LDCU UR4, c[0x0][0x8a0] ;  /* 0x00011400ff0477ac */ /* 0x000ea40008000800 */
[----:B--2---:R-:W-:Y:S02]  /*0270*/  MOV R70, UR4 ;  /* 0x0000000400467c02 */ /* 0x004fe40008000f00 */
.L_x_2:
[----:B------:R-:W-:Y:S01]  /*0280*/  IMAD.U32 R0, RZ, RZ, UR17 ;  /* 0x00000011ff007e24 */ /* 0x000fe2000f8e00ff */
[----:B------:R-:W-:Y:S04]  /*0290*/  BSSY.RECONVERGENT B0, `(.L_x_4) ;  /* 0x000000c000007945 */ /* 0x000fe80003800200 */
[C---:B------:R-:W-:Y:S02]  /*02a0*/  ISETP.NE.OR P2, PT, R0.reuse, 0x1, !P1 ;  /* 0x000000010000780c */ /* 0x040fe40004f45670 */
[----:B------:R-:W-:-:S11]  /*02b0*/  ISETP.NE.OR P0, PT, R0, 0x3, !P1 ;  /* 0x000000030000780c */ /* 0x000fd60004f05670 */
[----:B------:R-:W-:Y:S05]  /*02c0*/  @P2 BRA `(.L_x_5) ;  /* 0x0000000000202947 */ /* 0x000fea0003800000 */
[----:B------:R-:W3:Y:S02]  /*02d0*/  LDCU.64 UR4, c[0x0][0x348] ;  /* 0x00006900ff0477ac */ /* 0x000ee40008000a00 */
[----:B---3--:R-:W-:Y:S02]  /*02e0*/  UIADD3 UR6, UP1, UPT, UR4, 0x80, URZ ;  /* 0x0000008004067890 */ /* 0x008fe4000ff3e0ff */
[----:B------:R-:W-:Y:S02]  /*02f0*/  UIADD3 UR4, UP0, UPT, UR4, 0x180, URZ ;  /* 0x0000018004047890 */ /* 0x000fe4000ff1e0ff */
[----:B------:R-:W-:Y:S02]  /*0300*/  UIADD3.X UR7, UPT, UPT, URZ, UR5, URZ, UP1, !UPT ;  /* 0x00000005ff077290 */ /* 0x000fe40008ffe4ff */
[----:B------:R-:W-:-:S07]  /*0310*/  UIADD3.X UR5, UPT, UPT, URZ, UR5, URZ, UP0, !UPT ;  /* 0x00000005ff057290 */ /* 0x000fce00087fe4ff */
[----:B------:R3:W-:Y:S02]  /*0320*/  UTMACCTL.PF [UR6] ;  /* 0x00000000060079b9 */ /* 0x0007e40008040000 */
[----:B------:R3:W-:Y:S02]  /*0330*/  UTMACCTL.PF [UR4] ;  /* 0x00000000040079b9 */ /* 0x0007e40008040000 */
[----:B---3--:R-:W-:Y:S01]  /*0340*/  NOP ;  /* 0x0000000000007918 */ /* 0x008fe20000000000 */
.L_x_5:
[----:B------:R-:W-:Y:S05]  /*0350*/  BSYNC.RECONVERGENT B0 ;  /* 0x0000000000007941 */ /* 0x000fea0003800200 */
.L_x_4:
[----:B------:R-:W-:Y:S04]  /*0360*/  BSSY.RECONVERGENT B0, `(.L_x_6) ;  /* 0x000000a000007945 */ /* 0x000fe80003800200 */
        /* <DEDUP_REMOVED lines=9> */
.L_x_7:
[----:B------:R-:W-:Y:S05]  /*0400*/  BSYNC.RECONVERGENT B0 ;  /* 0x0000000000007941 */ /* 0x000fea0003800200 */
.L_x_6:
[----:B------:R-:W3:Y:S01]  /*0410*/  LDCU.64 UR4, c[0x0][0x888] ;  /* 0x00011100ff0477ac */ /* 0x000ee20008000a00 */
[----:B------:R-:W-:Y:S02]  /*0420*/  UISETP.EQ.U32.AND UP1, UPT, UR8, URZ, UPT ;  /* 0x000000ff0800728c */ /* 0x000fe4000bf22070 */
[----:B------:R-:W-:Y:S02]  /*0430*/  UPLOP3.LUT UP3, UPT, UPT, UPT, UPT, 0x80, 0x8 ;  /* 0x000000000008789c */ /* 0x000fe40003f6f070 */
[----:B---3--:R-:W-:-:S04]  /*0440*/  UISETP.NE.U32.AND UP0, UPT, UR4, URZ, UPT ;  /* 0x000000ff0400728c */ /* 0x008fc8000bf05070 */
[----:B------:R-:W-:-:S04]  /*0450*/  UISETP.NE.AND.EX UP0, UPT, UR5, URZ, UPT, UP0 ;  /* 0x000000ff0500728c */ /* 0x000fc8000bf05300 */
[----:B------:R-:W-:-:S04]  /*0460*/  UISETP.EQ.OR.EX UP2, UPT, UR9, URZ, !UP0, UP1 ;  /* 0x000000ff0900728c */ /* 0x000fc8000c742710 */
[----:B------:R-:W-:-:S06]  /*0470*/  UP2UR UR4, UPR, URZ, 0x4 ;  /* 0x00000004ff047883 */ /* 0x000fcc0008000000 */
[----:B------:R-:W-:Y:S01]  /*0480*/  MOV R149, UR4 ;  /* 0x0000000400957c02 */ /* 0x000fe20008000f00 */
[----:B------:R-:W-:Y:S06]  /*0490*/  BRA.U !UP2, `(.L_x_8) ;  /* 0x000000010a207547 */ /* 0x000fec000b800000 */
[----:B------:R-:W-:Y:S01]  /*04a0*/  UISETP.NE.U32.AND UP1, UPT, UR8, URZ, UPT ;  /* 0x000000ff0800728c */ /* 0x000fe2000bf25070 */
[----:B-----5:R-:W-:Y:S01]  /*04b0*/  FSETP.NEU.AND P0, PT, R73, RZ, PT ;  /* 0x000000ff4900720b */ /* 0x020fe20003f0d000 */
[----:B------:R-:W-:Y:S02]  /*04c0*/  USEL UR4, URZ, 0xffffffff, UP0 ;  /* 0xffffffffff047887 */ /* 0x000fe40008000000 */
[----:B------:R-:W-:-:S10]  /*04d0*/  UISETP.NE.AND.EX UP1, UPT, UR9, URZ, UPT, UP1 ;  /* 0x000000ff0900728c */ /* 0x000fd4000bf25310 */
[----:B------:R-:W-:Y:S01]  /*04e0*/  VOTEU.ANY UP0, P0 ;  /* 0x0000000000ff7886 */ /* 0x000fe20000000100 */
[----:B------:R-:W-:-:S04]  /*04f0*/  @!UP1 USEL UR4, URZ, 0xffffffff, UP0 ;  /* 0xffffffffff049887 */ /* 0x000fc80008000000 */
[----:B------:R-:W-:-:S04]  /*0500*/  ULOP3.LUT UR4, UR4, 0x1, URZ, 0xc0, !UPT ;  /* 0x0000000104047892 */ /* 0x000fc8000f8ec0ff */
[----:B------:R-:W-:-:S11]  /*0510*/  UISETP.NE.U32.AND UP3, UPT, UR4, 0x1, UPT ;  /* 0x000000010400788c */ /* 0x000fd6000bf65070 */
.L_x_8:
[----:B------:R-:W3:Y:S01]  /*0520*/  SHFL.IDX PT, R0, R147, RZ, 0x1f ;  /* 0x00001fff93007589 */ /* 0x000ee200000e0000 */
[----:B------:R-:W-:-:S04]  /*0530*/  UISETP.NE.AND UP0, UPT, UR17, 0x2, UPT ;  /* 0x000000021100788c */ /* 0x000fc8000bf05270 */
[----:B------:R-:W-:Y:S02]  /*0540*/  UISETP.EQ.AND UP1, UPT, UR33, URZ, !UP0 ;  /* 0x000000ff2100728c */ /* 0x000fe4000c722270 */
[----:B------:R-:W-:-:S04]  /*0550*/  USEL UR41, URZ, 0x1, UP0 ;  /* 0x00000001ff297887 */ /* 0x000fc80008000000 */
[----:B------:R-:W-:Y:S02]  /*0560*/  PLOP3.LUT P3, PT, P1, PT, UP1, 0x80, 0x8 ;  /* 0x000000000008781c */ /* 0x000fe40000f6f018 */
[----:B---3--:R-:W-:-:S13]  /*0570*/  ISETP.NE.AND P0, PT, R0, RZ, PT ;  /* 0x000000ff0000720c */ /* 0x008fda0003f05270 */
[----:B------:R-:W-:Y:S05]  /*0580*/  @P0 BRA `(.L_x_9) ;  /* 0x0000000000540947 */ /* 0x000fea0003800000 */
[----:B------:R-:W-:Y:S01]  /*0590*/  UMOV UR4, 0x400 ;  /* 0x0000040000047882 */ /* 0x000fe20000000000 */
[----:B------:R-:W-:Y:S01]  /*05a0*/  UMOV UR8, 0x1 ;  /* 0x0000000100087882 */ /* 0x000fe20000000000 */
[----:B------:R-:W-:Y:S01]  /*05b0*/  UMOV UR6, 0x2 ;  /* 0x0000000200067882 */ /* 0x000fe20000000000 */
[----:B------:R-:W-:Y:S02]  /*05c0*/  ULEA UR4, UR47, UR4, 0x18 ;  /* 0x000000042f047291 */ /* 0x000fe4000f8ec0ff */
[----:B------:R-:W-:-:S04]  /*05d0*/  UIADD3 UR8, UPT, UPT, -UR8, 0x100000, URZ ;  /* 0x0010000008087890 */ /* 0x000fc8000fffe1ff */
[----:B------:R-:W-:Y:S02]  /*05e0*/  USHF.L.U32 UR9, UR8, 0xb, URZ ;  /* 0x0000000b08097899 */ /* 0x000fe400080006ff */
[----:B------:R-:W-:Y:S02]  /*05f0*/  USHF.L.U32 UR8, UR8, 0x1, URZ ;  /* 0x0000000108087899 */ /* 0x000fe400080006ff */
[----:B------:R-:W-:-:S04]  /*0600*/  UIADD3 UR6, UPT, UPT, -UR6, 0x100000, URZ ;  /* 0x0010000006067890 */ /* 0x000fc8000fffe1ff */
[----:B------:R-:W-:Y:S02]  /*0610*/  USHF.L.U32 UR7, UR6, 0xb, URZ ;  /* 0x0000000b06077899 */ /* 0x000fe400080006ff */
[----:B------:R-:W-:Y:S01]  /*0620*/  USHF.L.U32 UR6, UR6, 0x1, URZ ;  /* 0x0000000106067899 */ /* 0x000fe200080006ff */
[----:B------:R-:W-:Y:S01]  /*0630*/  ELECT P0, URZ, PT ;  /* 0x0000000000ff782f */ /* 0x000fe20003800000 */
[----:B------:R-:W3:Y:S02]  /*0640*/  FENCE.VIEW.ASYNC.S ;  /* 0x00000000000073c6 */ /* 0x000ee40000000000 */
[----:B---3--:R3:W4:Y:S08]  /*0650*/  SYNCS.EXCH.64 URZ, [UR4], UR8 ;  /* 0x0000000804ff75b2 */ /* 0x0087300008000100 */
[----:B------:R3:W1:Y:S01]  /*0660*/  SYNCS.EXCH.64 URZ, [UR4+0x20], UR6 ;  /* 0x0000200604ff75b2 */ /* 0x0006620008000100 */
[----:B------:R3:W1:Y:S01]  /*0670*/  SYNCS.EXCH.64 URZ, [UR4+0x8], UR8 ;  /* 0x0000080804ff75b2 */ /* 0x0006620008000100 */
[----:B------:R3:W1:Y:S01]  /*0680*/  SYNCS.EXCH.64 URZ, [UR4+0x28], UR6 ;  /* 0x0000280604ff75b2 */ /* 0x0006620008000100 */
[----:B------:R3:W1:Y:S01]  /*0690*/  SYNCS.EXCH.64 URZ, [UR4+0x10], UR8 ;  /* 0x0000100804ff75b2 */ /* 0x0006620008000100 */
[----:B------:R3:W1:Y:S01]  /*06a0*/  SYNCS.EXCH.64 URZ, [UR4+0x30], UR6 ;  /* 0x0000300604ff75b2 */ /* 0x0006620008000100 */
[----:B------:R3:W1:Y:S01]  /*06b0*/  SYNCS.EXCH.64 URZ, [UR4+0x18], UR8 ;  /* 0x0000180804ff75b2 */ /* 0x0006620008000100 */
[----:B------:R3:W1:Y:S01]  /*06c0*/  SYNCS.EXCH.64 URZ, [UR4+0x38], UR6 ;  /* 0x0000380604ff75b2 */ /* 0x0006620008000100 */
[----:B------:R-:W-:Y:S01]  /*06d0*/  NOP ;  /* 0x0000000000007918 */ /* 0x000fe20000000000 */
.L_x_9:
[----:B------:R-:W2:Y:S01]  /*06e0*/  SHFL.IDX PT, R0, R147, RZ, 0x1f ;  /* 0x00001fff93007589 */ /* 0x000ea200000e0000 */
[----:B------:R-:W-:Y:S01]  /*06f0*/  NOP ;  /* 0x0000000000007918 */ /* 0x000fe20000000000 */
[----:B--2---:R-:W-:-:S13]  /*0700*/  ISETP.NE.AND P0, PT, R0, 0x1, PT ;  /* 0x000000010000780c */ /* 0x004fda0003f05270 */
[----:B------:R-:W-:Y:S05]  /*0710*/  @P0 BRA `(.L_x_10) ;  /* 0x0000000000540947 */ /* 0x000fea0003800000 */
[----:B---3--:R-:W-:Y:S01]  /*0720*/  UMOV UR4, 0x400 ;  /* 0x0000040000047882 */ /* 0x008fe20000000000 */
        /* <DEDUP_REMOVED lines=10> */
[----:B------:R-:W2:Y:S02]  /*07d0*/  FENCE.VIEW.ASYNC.S ;  /* 0x00000000000073c6 */ /* 0x000ea40000000000 */
[----:B--2---:R2:W3:Y:S08]  /*07e0*/  SYNCS.EXCH.64 URZ, [UR4+0x40], UR8 ;  /* 0x0000400804ff75b2 */ /* 0x0044f00008000100 */
        /* <DEDUP_REMOVED lines=8> */
.L_x_10:
[----:B------:R-:W4:Y:S01]  /*0870*/  SHFL.IDX PT, R0, R147, RZ, 0x1f ;  /* 0x00001fff93007589 */ /* 0x000f2200000e0000 */
[----:B------:R-:W-:Y:S01]  /*0880*/  NOP ;  /* 0x0000000000007918 */ /* 0x000fe20000000000 */
[----:B----4-:R-:W-:-:S13]  /*0890*/  ISETP.NE.AND P0, PT, R0, 0x3, PT ;  /* 0x000000030000780c */ /* 0x010fda0003f05270 */
[----:B------:R-:W-:Y:S05]  /*08a0*/  @P0 BRA `(.L_x_11) ;  /* 0x00000000002c0947 */ /* 0x000fea0003800000 */
[----:B--23--:R-:W-:Y:S01]  /*08b0*/  UMOV UR6, 0x400 ;  /* 0x0000040000067882 */ /* 0x00cfe20000000000 */
[----:B------:R-:W-:Y:S01]  /*08c0*/  UMOV UR4, 0x20 ;  /* 0x0000002000047882 */ /* 0x000fe20000000000 */
[----:B------:R-:W-:Y:S02]  /*08d0*/  ULEA UR6, UR47, UR6, 0x18 ;  /* 0x000000062f067291 */ /* 0x000fe4000f8ec0ff */
[----:B------:R-:W-:-:S04]  /*08e0*/  UIADD3 UR4, UPT, UPT, -UR4, 0x100000, URZ ;  /* 0x0010000004047890 */ /* 0x000fc8000fffe1ff */
[----:B------:R-:W-:Y:S02]  /*08f0*/  USHF.L.U32 UR5, UR4, 0xb, URZ ;  /* 0x0000000b04057899 */ /* 0x000fe400080006ff */
[----:B------:R-:W-:Y:S01]  /*0900*/  USHF.L.U32 UR4, UR4, 0x1, URZ ;  /* 0x0000000104047899 */ /* 0x000fe200080006ff */
[----:B------:R-:W-:Y:S01]  /*0910*/  ELECT P0, URZ, PT ;  /* 0x0000000000ff782f */ /* 0x000fe20003800000 */
[----:B------:R-:W2:Y:S10]  /*0920*/  FENCE.VIEW.ASYNC.S ;  /* 0x00000000000073c6 */ /* 0x000eb40000000000 */
[----:B--2---:R4:W2:Y:S01]  /*0930*/  SYNCS.EXCH.64 URZ, [UR6+0x80], UR4 ;  /* 0x0000800406ff75b2 */ /* 0x0048a20008000100 */
[----:B------:R4:W3:Y:S02]  /*0940*/  SYNCS.EXCH.64 URZ, [UR6+0x88], UR4 ;  /* 0x0000880406ff75b2 */ /* 0x0008e40008000100 */
[----:B----4-:R-:W-:Y:S01]  /*0950*/  NOP ;  /* 0x0000000000007918 */ /* 0x010fe20000000000 */
.L_x_11:
[----:B------:R-:W4:Y:S01]  /*0960*/  SHFL.IDX PT, R0, R147, RZ, 0x1f ;  /* 0x00001fff93007589 */ /* 0x000f2200000e0000 */
[----:B------:R-:W-:Y:S01]  /*0970*/  NOP ;  /* 0x0000000000007918 */ /* 0x000fe20000000000 */
[----:B----4-:R-:W-:-:S13]  /*0980*/  ISETP.NE.AND P0, PT, R0, 0x4, PT ;  /* 0x000000040000780c */ /* 0x010fda0003f05270 */
[----:B------:R-:W-:Y:S05]  /*0990*/  @P0 BRA `(.L_x_12) ;  /* 0x0000000000480947 */ /* 0x000fea0003800000 */
[----:B--23--:R-:W-:Y:S01]  /*09a0*/  UMOV UR4, 0x3a0 ;  /* 0x000003a000047882 */ /* 0x00cfe20000000000 */
[----:B------:R-:W-:Y:S01]  /*09b0*/  UMOV UR6, 0x400 ;  /* 0x0000040000067882 */ /* 0x000fe20000000000 */
[----:B------:R-:W-:Y:S01]  /*09c0*/  USEL UR4, UR4, 0x320, UP3 ;  /* 0x0000032004047887 */ /* 0x000fe20009800000 */
        /* <DEDUP_REMOVED lines=10> */
[----:B--2---:R4:W2:Y:S08]  /*0a70*/  SYNCS.EXCH.64 URZ, [UR6+0x90], UR8 ;  /* 0x0000900806ff75b2 */ /* 0x0048b00008000100 */
[----:B------:R4:W3:Y:S01]  /*0a80*/  SYNCS.EXCH.64 URZ, [UR6+0xa0], UR4 ;  /* 0x0000a00406ff75b2 */ /* 0x0008e20008000100 */
[----:B------:R4:W1:Y:S01]  /*0a90*/  SYNCS.EXCH.64 URZ, [UR6+0x98], UR8 ;  /* 0x0000980806ff75b2 */ /* 0x0008620008000100 */
[----:B------:R4:W1:Y:S02]  /*0aa0*/  SYNCS.EXCH.64 URZ, [UR6+0xa8], UR4 ;  /* 0x0000a80406ff75b2 */ /* 0x0008640008000100 */
[----:B----4-:R-:W-:Y:S01]  /*0ab0*/  NOP ;  /* 0x0000000000007918 */ /* 0x010fe20000000000 */
.L_x_12:
[----:B------:R-:W4:Y:S01]  /*0ac0*/  SHFL.IDX PT, R0, R147, RZ, 0x1f ;  /* 0x00001fff93007589 */ /* 0x000f2200000e0000 */
[----:B------:R-:W-:Y:S01]  /*0ad0*/  NOP ;  /* 0x0000000000007918 */ /* 0x000fe20000000000 */
[----:B----4-:R-:W-:-:S13]  /*0ae0*/  ISETP.NE.AND P0, PT, R0, 0x5, PT ;  /* 0x000000050000780c */ /* 0x010fda0003f05270 */
[----:B------:R-:W-:Y:S05]  /*0af0*/  @P0 BRA `(.L_x_13) ;  /* 0x0000000000440947 */ /* 0x000fea0003800000 */
[----:B--23--:R-:W-:Y:S01]  /*0b00*/  UMOV UR4, 0x400 ;  /* 0x0000040000047882 */ /* 0x00cfe20000000000 */
        /* <DEDUP_REMOVED lines=16> */
.L_x_13:
[----:B------:R-:W4:Y:S01]  /*0c10*/  SHFL.IDX PT, R0, R147, RZ, 0x1f ;  /* 0x00001fff93007589 */ /* 0x000f2200000e0000 */
[----:B------:R-:W-:Y:S01]  /*0c20*/  ISETP.NE.OR P1, PT, RZ, UR17, !P1 ;  /* 0x00000011ff007c0c */ /* 0x000fe2000cf25670 */
        /* <DEDUP_REMOVED lines=12> */
[----:B------:R4:W3:Y:S01]  /*0cf0*/  SYNCS.EXCH.64 URZ, [UR4+0xe0], UR6 ;  /* 0x0000e00604ff75b2 */ /* 0x0008e20008000100 */
[----:B------:R4:W1:Y:S01]  /*0d00*/  SYNCS.EXCH.64 URZ, [UR4+0xd8], UR6 ;  /* 0x0000d80604ff75b2 */ /* 0x0008620008000100 */
[----:B------:R4:W1:Y:S02]  /*0d10*/  SYNCS.EXCH.64 URZ, [UR4+0xe8], UR6 ;  /* 0x0000e80604ff75b2 */ /* 0x0008640008000100 */
[----:B----4-:R-:W-:Y:S01]  /*0d20*/  NOP ;  /* 0x0000000000007918 */ /* 0x010fe20000000000 */
.L_x_14:
[----:B------:R-:W-:Y:S01]  /*0d30*/  VOTEU.ALL UP0, P1 ;  /* 0x0000000000ff7886 */ /* 0x000fe20000800000 */
[----:B--23--:R-:W-:Y:S01]  /*0d40*/  UMOV UR4, 0x20 ;  /* 0x0000002000047882 */ /* 0x00cfe20000000000 */
[----:B------:R-:W2:Y:S01]  /*0d50*/  LDCU UR7, c[0x0][0x36c] ;  /* 0x00006d80ff0777ac */ /* 0x000ea20008000800 */
[----:B------:R-:W-:Y:S01]  /*0d60*/  NOP ;  /* 0x0000000000007918 */ /* 0x000fe20000000000 */
[----:B------:R-:W-:Y:S01]  /*0d70*/  LOP3.LUT R0, R160, 0x1f, RZ, 0xc0, !PT ;  /* 0x0000001fa0007812 */ /* 0x000fe200078ec0ff */
[----:B------:R-:W-:Y:S01]  /*0d80*/  @!UP0 UMOV UR6, 0x400 ;  /* 0x0000040000068882 */ /* 0x000fe20000000000 */
[----:B------:R-:W-:-:S04]  /*0d90*/  @!UP0 UIADD3 UR4, UPT, UPT, -UR4, 0x100000, URZ ;  /* 0x0010000004048890 */ /* 0x000fc8000fffe1ff */
[----:B------:R-:W-:Y:S02]  /*0da0*/  @!UP0 USHF.L.U32 UR5, UR4, 0xb, URZ ;  /* 0x0000000b04058899 */ /* 0x000fe400080006ff */
[----:B------:R-:W-:Y:S02]  /*0db0*/  @!UP0 USHF.L.U32 UR4, UR4, 0x1, URZ ;  /* 0x0000000104048899 */ /* 0x000fe400080006ff */
[----:B------:R-:W-:Y:S01]  /*0dc0*/  @!UP0 ULEA UR6, UR47, UR6, 0x18 ;  /* 0x000000062f068291 */ /* 0x000fe2000f8ec0ff */
[----:B------:R-:W-:Y:S01]  /*0dd0*/  VOTEU.ALL UP0, P1 ;  /* 0x0000000000ff7886 */ /* 0x000fe20000800000 */
[----:B------:R-:W-:Y:S02]  /*0de0*/  UISETP.NE.AND UP4, UPT, UR17, URZ, UPT ;  /* 0x000000ff1100728c */ /* 0x000fe4000bf85270 */
[----:B--2---:R-:W-:Y:S01]  /*0df0*/  UISETP.EQ.U32.AND UP5, UPT, UR7, 0x1, UPT ;  /* 0x000000010700788c */ /* 0x004fe2000bfa2070 */
[----:B------:R-:W2:Y:S07]  /*0e00*/  FENCE.VIEW.ASYNC.S ;  /* 0x00000000000073c6 */ /* 0x000eae0000000000 */
[----:B--2---:R2:W3:Y:S01]  /*0e10*/  @!UP0 SYNCS.EXCH.64 URZ, [UR6+0xf0], UR4 ;  /* 0x0000f00406ff85b2 */ /* 0x0044e20008000100 */
[----:B------:R-:W-:Y:S05]  /*0e20*/  BRA.U !UP5, `(.L_x_15) ;  /* 0x000000010d087547 */ /* 0x000fea000b800000 */
[----:B-1-3--:R-:W-:Y:S01]  /*0e30*/  UCGABAR_ARV ;  /* 0x00000000000079c7 */ /* 0x00afe20008000000 */
[----:B------:R-:W-:Y:S05]  /*0e40*/  BRA `(.L_x_16) ;  /* 0x0000000000047947 */ /* 0x000fea0003800000 */
.L_x_15:
[----:B-1-3--:R-:W-:Y:S01]  /*0e50*/  NOP ;  /* 0x0000000000007918 */ /* 0x00afe20000000000 */
.L_x_16:
[----:B------:R-:W1:Y:S01]  /*0e60*/  S2UR UR16, SR_CTAID.X ;  /* 0x00000000001079c3 */ /* 0x000e620000002500 */
[----:B------:R-:W-:-:S05]  /*0e70*/  CS2R.32 R148, SR_CgaSize ;  /* 0x0000000000947805 */ /* 0x000fca0000008a00 */
[----:B------:R-:W-:-:S05]  /*0e80*/  IMAD R148, R148, -0xa0, RZ ;  /* 0xffffff6094947824 */ /* 0x000fca00078e02ff */
[----:B--2---:R-:W-:-:S14]  /*0e90*/  R2UR UR5, R148 ;  /* 0x00000000940572ca */ /* 0x004fdc00000e0000 */
[----:B------:R-:W2:Y:S01]  /*0ea0*/  LDCU UR5, c[0x0][UR5+0x2b0] ;  /* 0x00005600050577ac */ /* 0x000ea20008000800 */
[----:B------:R-:W-:-:S05]  /*0eb0*/  CS2R.32 R148, SR_CgaSize ;  /* 0x0000000000947805 */ /* 0x000fca0000008a00 */
[----:B------:R-:W-:-:S05]  /*0ec0*/  IMAD R148, R148, -0xa0, RZ ;  /* 0xffffff6094947824 */ /* 0x000fca00078e02ff */
[----:B------:R-:W-:-:S14]  /*0ed0*/  R2UR UR4, R148 ;  /* 0x00000000940472ca */ /* 0x000fdc00000e0000 */
[----:B------:R-:W3:Y:S01]  /*0ee0*/  LDCU UR4, c[0x0][UR4+0x2b4] ;  /* 0x00005680040477ac */ /* 0x000ee20008000800 */
[----:B------:R-:W4:Y:S01]  /*0ef0*/  S2UR UR7, SR_CTAID.Y ;  /* 0x00000000000779c3 */ /* 0x000f220000002600 */
[----:B------:R-:W-:-:S05]  /*0f00*/  CS2R.32 R148, SR_CgaSize ;  /* 0x0000000000947805 */ /* 0x000fca0000008a00 */
[----:B------:R-:W-:-:S05]  /*0f10*/  IMAD R148, R148, -0xa0, RZ ;  /* 0xffffff6094947824 */ /* 0x000fca00078e02ff */
[----:B------:R-:W-:-:S14]  /*0f20*/  R2UR UR8, R148 ;  /* 0x00000000940872ca */ /* 0x000fdc00000e0000 */
[----:B------:R-:W3:Y:S01]  /*0f30*/  LDCU UR8, c[0x0][UR8+0x2a0] ;  /* 0x00005400080877ac */ /* 0x000ee20008000800 */
[----:B------:R-:W3:Y:S01]  /*0f40*/  LDCU UR21, c[0x0][0xb24] ;  /* 0x00016480ff1577ac */ /* 0x000ee20008000800 */
[----:B------:R-:W1:Y:S01]  /*0f50*/  S2UR UR36, SR_CTAID.Z ;  /* 0x00000000002479c3 */ /* 0x000e620000002700 */
[----:B------:R-:W-:-:S05]  /*0f60*/  CS2R.32 R148, SR_CgaSize ;  /* 0x0000000000947805 */ /* 0x000fca0000008a00 */
[----:B------:R-:W-:-:S05]  /*0f70*/  IMAD R148, R148, -0xa0, RZ ;  /* 0xffffff6094947824 */ /* 0x000fca00078e02ff */
[----:B------:R-:W-:-:S14]  /*0f80*/  R2UR UR63, R148 ;  /* 0x00000000943f72ca */ /* 0x000fdc00000e0000 */
[----:B------:R-:W3:Y:S01]  /*0f90*/  LDCU UR63, c[0x0][UR63+0x2a4] ;  /* 0x000054803f3f77ac */ /* 0x000ee20008000800 */
[----:B------:R-:W-:Y:S02]  /*0fa0*/  UISETP.GT.U32.AND UP0, UPT, UR33, 0xffff, UPT ;  /* 0x0000ffff2100788c */ /* 0x000fe4000bf04070 */
[----:B------:R-:W-:Y:S01]  /*0fb0*/  USHF.L.U32 UR27, UR47, 0xa, URZ ;  /* 0x0000000a2f1b7899 */ /* 0x000fe200080006ff */
[----:B-1----:R-:W-:Y:S01]  /*0fc0*/  I2FP.F32.U32 R3, UR16 ;  /* 0x0000001000037c45 */ /* 0x002fe20008201000 */
[----:B------:R-:W-:Y:S01]  /*0fd0*/  UMOV UR30, 0x5 ;  /* 0x00000005001e7882 */ /* 0x000fe20000000000 */
[----:B------:R-:W1:Y:S03]  /*0fe0*/  LDCU UR42, c[0x0][0xb24] ;  /* 0x00016480ff2a77ac */ /* 0x000e660008000800 */
[----:B--2---:R-:W-:Y:S01]  /*0ff0*/  FMUL R3, R3, UR5 ;  /* 0x0000000503037c20 */ /* 0x004fe20008400000 */
[----:B------:R-:W2:Y:S01]  /*1000*/  LDCU UR29, c[0x0][0xb30] ;  /* 0x00016600ff1d77ac */ /* 0x000ea20008000800 */
[----:B----4-:R-:W-:Y:S01]  /*1010*/  I2FP.F32.U32 R2, UR7 ;  /* 0x0000000700027c45 */ /* 0x010fe20008201000 */
[----:B------:R-:W-:-:S03]  /*1020*/  USHF.L.U32 UR45, UR16, 0x7, URZ ;  /* 0x00000007102d7899 */ /* 0x000fc600080006ff */
[----:B------:R-:W4:Y:S01]  /*1030*/  F2I.U32.TRUNC.NTZ R3, R3 ;  /* 0x0000000300037305 */ /* 0x000f22000020f000 */
[----:B------:R-:W-:Y:S01]  /*1040*/  USEL UR26, UR33, 0xffff, !UP0 ;  /* 0x0000ffff211a7887 */ /* 0x000fe2000c000000 */
[----:B---3--:R-:W-:Y:S01]  /*1050*/  FMUL R2, R2, UR4 ;  /* 0x0000000402027c20 */ /* 0x008fe20008400000 */
[----:B------:R-:W-:Y:S01]  /*1060*/  UISETP.GE.AND UP2, UPT, UR21, 0x1, UPT ;  /* 0x000000011500788c */ /* 0x000fe2000bf46270 */
[----:B------:R-:W-:-:S04]  /*1070*/  UMOV UR20, UR7 ;  /* 0x0000000700147c82 */ /* 0x000fc80008000000 */
[----:B------:R-:W3:Y:S01]  /*1080*/  F2I.U32.TRUNC.NTZ R2, R2 ;  /* 0x0000000200027305 */ /* 0x000ee2000020f000 */
[----:B----4-:R-:W-:Y:S02]  /*1090*/  R2UR UR4, R3 ;  /* 0x00000000030472ca */ /* 0x010fe400000e0000 */
[----:B------:R-:W-:Y:S02]  /*10a0*/  PRMT R3, RZ, 0x7610, R3 ;  /* 0x00007610ff037816 */ /* 0x000fe40000000003 */
[----:B---3--:R-:W-:Y:S02]  /*10b0*/  R2UR UR6, R2 ;  /* 0x00000000020672ca */ /* 0x008fe400000e0000 */
[----:B------:R-:W-:-:S07]  /*10c0*/  PRMT R2, RZ, 0x7610, R2 ;  /* 0x00007610ff027816 */ /* 0x000fce0000000002 */
[----:B------:R-:W-:-:S04]  /*10d0*/  UIADD3 UR5, UPT, UPT, -UR4, URZ, URZ ;  /* 0x000000ff04057290 */ /* 0x000fc8000fffe1ff */
[----:B------:R-:W-:Y:S02]  /*10e0*/  UIMAD UR5, UR8, UR5, UR16 ;  /* 0x00000005080572a4 */ /* 0x000fe4000f8e0210 */
[----:B------:R-:W-:-:S04]  /*10f0*/  UIADD3 UR4, UPT, UPT, -UR6, URZ, URZ ;  /* 0x000000ff06047290 */ /* 0x000fc8000fffe1ff */
[----:B------:R-:W-:Y:S01]  /*1100*/  IMAD.U32 R148, RZ, RZ, UR5 ;  /* 0x00000005ff947e24 */ /* 0x000fe2000f8e00ff */
[----:B------:R-:W-:Y:S01]  /*1110*/  UIMAD UR63, UR63, UR4, UR7 ;  /* 0x000000043f3f72a4 */ /* 0x000fe2000f8e0207 */
[----:B-12---:R-:W-:Y:S11]  /*1120*/  BRA.U UP4, `(.L_x_17) ;  /* 0x0000000104407547 */ /* 0x006ff6000b800000 */
[----:B------:R-:W-:-:S13]  /*1130*/  R2UR UR4, R148 ;  /* 0x00000000940472ca */ /* 0x000fda00000e0000 */
[----:B------:R-:W-:Y:S02]  /*1140*/  UISETP.GT.U32.AND UP0, UPT, UR4, 0x1, UPT ;  /* 0x000000010400788c */ /* 0x000fe4000bf04070 */
[----:B------:R-:W-:Y:S02]  /*1150*/  ULOP3.LUT UR4, UR4, 0xfffffffe, URZ, 0xc0, !UPT ;  /* 0xfffffffe04047892 */ /* 0x000fe4000f8ec0ff */
[----:B------:R-:W-:Y:S02]  /*1160*/  UISETP.NE.AND UP1, UPT, UR63, URZ, UP0 ;  /* 0x000000ff3f00728c */ /* 0x000fe40008725270 */
[----:B------:R-:W-:Y:S02]  /*1170*/  UISETP.NE.AND UP0, UPT, UR63, 0x1, UP0 ;  /* 0x000000013f00788c */ /* 0x000fe40008705270 */
[----:B------:R-:W-:Y:S02]  /*1180*/  USEL UR7, URZ, 0x1, UP1 ;  /* 0x00000001ff077887 */ /* 0x000fe40008800000 */
[----:B------:R-:W-:-:S02]  /*1190*/  USEL UR6, URZ, 0x4, UP0 ;  /* 0x00000004ff067887 */ /* 0x000fc40008000000 */
[----:B------:R-:W-:Y:S02]  /*11a0*/  USEL UR5, URZ, 0x2, UP1 ;  /* 0x00000002ff057887 */ /* 0x000fe40008800000 */
[----:B------:R-:W-:Y:S02]  /*11b0*/  ULEA UR4, UR63, UR4, 0x1 ;  /* 0x000000043f047291 */ /* 0x000fe4000f8e08ff */
[----:B------:R-:W-:Y:S02]  /*11c0*/  USEL UR8, URZ, 0x8, UP0 ;  /* 0x00000008ff087887 */ /* 0x000fe40008000000 */
[----:B------:R-:W-:-:S03]  /*11d0*/  UIADD3 UR5, UPT, UPT, UR5, UR6, UR7 ;  /* 0x0000000605057290 */ /* 0x000fc6000fffe007 */
[----:B------:R-:W-:Y:S01]  /*11e0*/  UMOV UR6, 0x3 ;  /* 0x0000000300067882 */ /* 0x000fe20000000000 */
[----:B------:R-:W-:Y:S02]  /*11f0*/  UIADD3 UR5, UPT, UPT, UR5, UR8, URZ ;  /* 0x0000000805057290 */ /* 0x000fe4000fffe0ff */
[----:B------:R-:W-:-:S04]  /*1200*/  USHF.L.U32 UR4, UR6, UR4, URZ ;  /* 0x0000000406047299 */ /* 0x000fc800080006ff */
[----:B------:R-:W-:Y:S02]  /*1210*/  MOV R3, UR5 ;  /* 0x0000000500037c02 */ /* 0x000fe40008000f00 */
[----:B------:R-:W-:Y:S02]  /*1220*/  IMAD.U32 R2, RZ, RZ, UR4 ;  /* 0x00000004ff027e24 */ /* 0x000fe4000f8e00ff */
.L_x_17:
[----:B------:R-:W-:Y:S05]  /*1230*/  BRA.U !UP2, `(.L_x_18) ;  /* 0x000000010ad47547 */ /* 0x000fea000b800000 */
[----:B------:R-:W1:Y:S01]  /*1240*/  LDCU.128 UR12, c[0x0][0xb10] ;  /* 0x00016200ff0c77ac */ /* 0x000e620008000c00 */
[----:B------:R-:W2:Y:S01]  /*1250*/  LDCU UR6, c[0x0][0x370] ;  /* 0x00006e00ff0677ac */ /* 0x000ea20008000800 */
[----:B------:R-:W3:Y:S01]  /*1260*/  LDCU UR5, c[0x0][0x374] ;  /* 0x00006e80ff0577ac */ /* 0x000ee20008000800 */
[----:B------:R-:W4:Y:S01]  /*1270*/  LDCU UR28, c[0x0][0xb0c] ;  /* 0x00016180ff1c77ac */ /* 0x000f220008000800 */
[----:B------:R-:W4:Y:S01]  /*1280*/  LDCU UR4, c[0x0][0xb20] ;  /* 0x00016400ff0477ac */ /* 0x000f220008000800 */
[----:B------:R-:W4:Y:S01]  /*1290*/  LDCU.64 UR8, c[0x0][0xb28] ;  /* 0x00016500ff0877ac */ /* 0x000f220008000a00 */
[----:B-1----:R-:W-:Y:S02]  /*12a0*/  UISETP.NE.AND UP0, UPT, UR14, 0x1, UPT ;  /* 0x000000010e00788c */ /* 0x002fe4000bf05270 */
[----:B---3--:R-:W-:Y:S02]  /*12b0*/  UIMAD.WIDE.U32 UR10, UR5, UR15, URZ ;  /* 0x0000000f050a72a5 */ /* 0x008fe4000f8e00ff */
[----:B--2---:R-:W-:-:S02]  /*12c0*/  UIMAD.WIDE.U32 UR22, UR6, UR12, URZ ;  /* 0x0000000c061672a5 */ /* 0x004fc4000f8e00ff */
[----:B----4-:R-:W-:Y:S02]  /*12d0*/  UISETP.NE.AND UP1, UPT, UR28, 0x1, UPT ;  /* 0x000000011c00788c */ /* 0x010fe4000bf25270 */
[----:B------:R-:W-:Y:S01]  /*12e0*/  UISETP.NE.AND UP2, UPT, UR21, 0x1, UPT ;  /* 0x000000011500788c */ /* 0x000fe2000bf45270 */
[----:B------:R-:W-:Y:S02]  /*12f0*/  UMOV UR10, UR11 ;  /* 0x0000000b000a7c82 */ /* 0x000fe40008000000 */
[----:B------:R-:W-:Y:S01]  /*1300*/  UMOV UR22, UR23 ;  /* 0x0000001700167c82 */ /* 0x000fe20008000000 */
[----:B------:R-:W-:Y:S02]  /*1310*/  @UP0 USHF.R.U32.HI UR5, URZ, UR4, UR10 ;  /* 0x00000004ff050299 */ /* 0x000fe4000801160a */
[----:B------:R-:W-:Y:S02]  /*1320*/  UIMAD.WIDE.U32 UR24, UR20, UR15, URZ ;  /* 0x0000000f141872a5 */ /* 0x000fe4000f8e00ff */
[----:B------:R-:W-:-:S02]  /*1330*/  UIMAD.WIDE.U32 UR10, UR5, UR8, URZ ;  /* 0x00000008050a72a5 */ /* 0x000fc4000f8e00ff */
[----:B------:R-:W-:Y:S02]  /*1340*/  @UP1 USHF.R.U32.HI UR6, URZ, UR13, UR22 ;  /* 0x0000000dff061299 */ /* 0x000fe40008011616 */
[----:B------:R-:W-:Y:S02]  /*1350*/  UIMAD.WIDE.U32 UR18, UR16, UR12, URZ ;  /* 0x0000000c101272a5 */ /* 0x000fe4000f8e00ff */
[----:B------:R-:W-:Y:S01]  /*1360*/  UIMAD.WIDE.U32 UR22, UR6, UR8, URZ ;  /* 0x00000008061672a5 */ /* 0x000fe2000f8e00ff */
[----:B------:R-:W-:Y:S01]  /*1370*/  UMOV UR24, UR25 ;  /* 0x0000001900187c82 */ /* 0x000fe20008000000 */
[----:B------:R-:W-:Y:S01]  /*1380*/  UMOV UR10, UR11 ;  /* 0x0000000b000a7c82 */ /* 0x000fe20008000000 */
[----:B------:R-:W-:Y:S02]  /*1390*/  USHF.R.U32.HI UR24, URZ, UR4, UR24 ;  /* 0x00000004ff187299 */ /* 0x000fe40008011618 */
[----:B------:R-:W-:Y:S02]  /*13a0*/  @UP2 USHF.R.U32.HI UR5, URZ, UR9, UR10 ;  /* 0x00000009ff052299 */ /* 0x000fe4000801160a */
[----:B------:R-:W-:Y:S01]  /*13b0*/  UMOV UR7, UR23 ;  /* 0x0000001700077c82 */ /* 0x000fe20008000000 */
[----:B------:R-:W-:Y:S01]  /*13c0*/  UMOV UR18, UR19 ;  /* 0x0000001300127c82 */ /* 0x000fe20008000000 */
[----:B------:R-:W-:-:S02]  /*13d0*/  @UP2 USHF.R.U32.HI UR6, URZ, UR9, UR7 ;  /* 0x00000009ff062299 */ /* 0x000fc40008011607 */
[----:B------:R-:W-:Y:S02]  /*13e0*/  USHF.R.U32.HI UR13, URZ, UR13, UR18 ;  /* 0x0000000dff0d7299 */ /* 0x000fe40008011612 */
[----:B------:R-:W-:Y:S02]  /*13f0*/  USEL UR4, UR20, UR24, !UP0 ;  /* 0x0000001814047287 */ /* 0x000fe4000c000000 */
[----:B------:R-:W-:Y:S02]  /*1400*/  UIMAD UR7, UR5, UR21, URZ ;  /* 0x00000015050772a4 */ /* 0x000fe4000f8e02ff */
[----:B------:R-:W-:Y:S02]  /*1410*/  USEL UR5, UR16, UR13, !UP1 ;  /* 0x0000000d10057287 */ /* 0x000fe4000c800000 */
[----:B------:R-:W-:Y:S02]  /*1420*/  UIMAD UR12, UR6, UR21, URZ ;  /* 0x00000015060c72a4 */ /* 0x000fe4000f8e02ff */
[----:B------:R-:W-:-:S02]  /*1430*/  UISETP.GE.AND UP0, UPT, UR4, UR7, UPT ;  /* 0x000000070400728c */ /* 0x000fc4000bf06270 */
[----:B------:R-:W-:Y:S02]  /*1440*/  UIMAD.WIDE.U32 UR10, UR4, UR8, URZ ;  /* 0x00000008040a72a5 */ /* 0x000fe4000f8e00ff */
[----:B------:R-:W-:Y:S02]  /*1450*/  UISETP.GE.OR UP0, UPT, UR5, UR12, UP0 ;  /* 0x0000000c0500728c */ /* 0x000fe40008706670 */
[----:B------:R-:W-:Y:S02]  /*1460*/  UIMAD.WIDE.U32 UR12, UR5, UR8, URZ ;  /* 0x00000008050c72a5 */ /* 0x000fe4000f8e00ff */
[----:B------:R-:W-:Y:S01]  /*1470*/  UIADD3 UR10, UPT, UPT, -UR4, URZ, URZ ;  /* 0x000000ff040a7290 */ /* 0x000fe2000fffe1ff */
[----:B------:R-:W-:Y:S01]  /*1480*/  UMOV UR8, UR11 ;  /* 0x0000000b00087c82 */ /* 0x000fe20008000000 */
[----:B------:R-:W-:Y:S02]  /*1490*/  UIADD3 UR11, UPT, UPT, -UR5, URZ, URZ ;  /* 0x000000ff050b7290 */ /* 0x000fe4000fffe1ff */
[----:B------:R-:W-:-:S03]  /*14a0*/  USHF.R.U32.HI UR8, URZ, UR9, UR8 ;  /* 0x00000009ff087299 */ /* 0x000fc60008011608 */
[----:B------:R-:W-:Y:S01]  /*14b0*/  @!UP0 UMOV UR7, UR13 ;  /* 0x0000000d00078c82 */ /* 0x000fe20008000000 */
[----:B------:R-:W-:Y:S02]  /*14c0*/  UIMAD UR20, UR14, UR10, UR20 ;  /* 0x0000000a0e1472a4 */ /* 0x000fe4000f8e0214 */
[----:B------:R-:W-:Y:S02]  /*14d0*/  USEL UR8, UR4, UR8, !UP2 ;  /* 0x0000000804087287 */ /* 0x000fe4000d000000 */
[----:B------:R-:W-:Y:S02]  /*14e0*/  @!UP0 USHF.R.U32.HI UR7, URZ, UR9, UR7 ;  /* 0x00000009ff078299 */ /* 0x000fe40008011607 */
[----:B------:R-:W-:Y:S02]  /*14f0*/  UIADD3 UR9, UPT, UPT, -UR8, URZ, URZ ;  /* 0x000000ff08097290 */ /* 0x000fe4000fffe1ff */
[----:B------:R-:W-:Y:S02]  /*1500*/  @!UP0 USEL UR7, UR5, UR7, !UP2 ;  /* 0x0000000705078287 */ /* 0x000fe4000d000000 */
[----:B------:R-:W-:-:S02]  /*1510*/  UIMAD UR9, UR21, UR9, UR4 ;  /* 0x00000009150972a4 */ /* 0x000fc4000f8e0204 */
[----:B------:R-:W-:Y:S02]  /*1520*/  @!UP0 UIADD3 UR8, UPT, UPT, UR8, -UR7, URZ ;  /* 0x8000000708088290 */ /* 0x000fe4000fffe0ff */
[----:B------:R-:W-:Y:S02]  /*1530*/  @!UP0 UIMAD UR6, UR9, UR6, UR7 ;  /* 0x00000006090682a4 */ /* 0x000fe4000f8e0207 */
[----:B------:R-:W-:Y:S02]  /*1540*/  @!UP0 UIMAD UR4, UR8, UR21, UR5 ;  /* 0x00000015080482a4 */ /* 0x000fe4000f8e0205 */
[----:B------:R-:W-:Y:S02]  /*1550*/  UIMAD UR16, UR28, UR11, UR16 ;  /* 0x0000000b1c1072a4 */ /* 0x000fe4000f8e0210 */
[----:B------:R-:W-:Y:S01]  /*1560*/  UIMAD UR20, UR4, UR14, UR20 ;  /* 0x0000000e041472a4 */ /* 0x000fe2000f8e0214 */
[----:B------:R-:W-:Y:S02]  /*1570*/  @!UP0 UMOV UR5, UR6 ;  /* 0x0000000600058c82 */ /* 0x000fe40008000000 */
[----:B------:R-:W-:-:S12]  /*1580*/  UIMAD UR16, UR5, UR28, UR16 ;  /* 0x0000001c051072a4 */ /* 0x000fd8000f8e0210 */
.L_x_18:
[----:B------:R-:W-:Y:S02]  /*1590*/  UISETP.NE.AND UP1, UPT, UR29, 0x1, UPT ;  /* 0x000000011d00788c */ /* 0x000fe4000bf25270 */
[----:B------:R-:W-:Y:S02]  /*15a0*/  ULOP3.LUT UR21, UR26, 0xffff, URZ, 0xc0, !UPT ;  /* 0x0000ffff1a157892 */ /* 0x000fe4000f8ec0ff */
[----:B------:R-:W-:Y:S02]  /*15b0*/  UISETP.NE.AND UP0, UPT, UR17, 0x2, UPT ;  /* 0x000000021100788c */ /* 0x000fe4000bf05270 */
[----:B------:R-:W-:Y:S02]  /*15c0*/  ULOP3.LUT UR22, UR27, 0x800, URZ, 0xc0, !UPT ;  /* 0x000008001b167892 */ /* 0x000fe4000f8ec0ff */
[----:B------:R-:W-:Y:S02]  /*15d0*/  ULOP3.LUT UR45, UR45, 0x80, URZ, 0xc0, !UPT ;  /* 0x000000802d2d7892 */ /* 0x000fe4000f8ec0ff */
[----:B------:R-:W-:Y:S01]  /*15e0*/  USHF.L.U32 UR21, UR30, UR21, URZ ;  /* 0x000000151e157299 */ /* 0x000fe200080006ff */
[----:B------:R-:W-:Y:S11]  /*15f0*/  BRA.U UP1, `(.L_x_19) ;  /* 0x0000000101447547 */ /* 0x000ff6000b800000 */
[----:B------:R-:W1:Y:S01]  /*1600*/  LDCU.128 UR8, c[0x0][0xb10] ;  /* 0x00016200ff0877ac */ /* 0x000e620008000c00 */
[----:B------:R-:W2:Y:S01]  /*1610*/  LDCU UR12, c[0x0][0xb0c] ;  /* 0x00016180ff0c77ac */ /* 0x000ea20008000800 */
[----:B------:R-:W3:Y:S01]  /*1620*/  LDCU UR13, c[0x0][0xb20] ;  /* 0x00016400ff0d77ac */ /* 0x000ee20008000800 */
[----:B-1----:R-:W-:Y:S02]  /*1630*/  UIMAD.WIDE.U32 UR6, UR16, UR8, URZ ;  /* 0x00000008100672a5 */ /* 0x002fe4000f8e00ff */
[----:B------:R-:W-:Y:S02]  /*1640*/  UIMAD.WIDE.U32 UR4, UR20, UR11, URZ ;  /* 0x0000000b140472a5 */ /* 0x000fe4000f8e00ff */
[----:B--2---:R-:W-:Y:S02]  /*1650*/  UISETP.NE.AND UP2, UPT, UR12, 0x1, UPT ;  /* 0x000000010c00788c */ /* 0x004fe4000bf45270 */
[----:B------:R-:W-:Y:S01]  /*1660*/  UISETP.NE.AND UP1, UPT, UR10, 0x1, UPT ;  /* 0x000000010a00788c */ /* 0x000fe2000bf25270 */
[----:B------:R-:W-:-:S02]  /*1670*/  UMOV UR6, UR7 ;  /* 0x0000000700067c82 */ /* 0x000fc40008000000 */
[----:B------:R-:W-:Y:S01]  /*1680*/  UMOV UR4, UR5 ;  /* 0x0000000500047c82 */ /* 0x000fe20008000000 */
[----:B------:R-:W-:Y:S02]  /*1690*/  USHF.R.U32.HI UR6, URZ, UR9, UR6 ;  /* 0x00000009ff067299 */ /* 0x000fe40008011606 */
[----:B---3--:R-:W-:Y:S02]  /*16a0*/  USHF.R.U32.HI UR4, URZ, UR13, UR4 ;  /* 0x0000000dff047299 */ /* 0x008fe40008011604 */
[----:B------:R-:W-:Y:S02]  /*16b0*/  USEL UR5, UR16, UR6, !UP2 ;  /* 0x0000000610057287 */ /* 0x000fe4000d000000 */
[----:B------:R-:W-:-:S04]  /*16c0*/  USEL UR4, UR20, UR4, !UP1 ;  /* 0x0000000414047287 */ /* 0x000fc8000c800000 */
[----:B------:R-:W-:Y:S02]  /*16d0*/  UIADD3 UR6, UPT, UPT, UR5, -UR4, URZ ;  /* 0x8000000405067290 */ /* 0x000fe4000fffe0ff */
[----:B------:R-:W-:Y:S02]  /*16e0*/  UIADD3 UR4, UPT, UPT, -UR5, UR4, URZ ;  /* 0x0000000405047290 */ /* 0x000fe4000fffe1ff */
[----:B------:R-:W-:Y:S02]  /*16f0*/  UIMAD UR20, UR6, UR10, UR20 ;  /* 0x0000000a061472a4 */ /* 0x000fe4000f8e0214 */
[----:B------:R-:W-:-:S12]  /*1700*/  UIMAD UR16, UR4, UR12, UR16 ;  /* 0x0000000c041072a4 */ /* 0x000fd8000f8e0210 */
.L_x_19:
[----:B------:R-:W-:Y:S05]  /*1710*/  BRA.U !UP5, `(.L_x_20) ;  /* 0x000000010d0c7547 */ /* 0x000fea000b800000 */
[----:B------:R-:W-:Y:S01]  /*1720*/  UCGABAR_WAIT ;  /* 0x0000000000007dc7 */ /* 0x000fe20008000000 */
[----:B------:R-:W-:Y:S01]  /*1730*/  CCTL.IVALL ;  /* 0x00000000ff00798f */ /* 0x000fe20002000000 */
[----:B------:R-:W-:Y:S05]  /*1740*/  BRA `(.L_x_21) ;  /* 0x0000000000047947 */ /* 0x000fea0003800000 */
.L_x_20:
[----:B------:R-:W-:Y:S06]  /*1750*/  BAR.SYNC.DEFER_BLOCKING 0x0 ;  /* 0x0000000000007b1d */ /* 0x000fec0000010000 */
.L_x_21:
[----:B------:R-:W-:Y:S05]  /*1760*/  BRA.U UP0, `(.L_x_22) ;  /* 0x0000001100dc7547 */ /* 0x000fea000b800000 */
[----:B------:R-:W1:Y:S01]  /*1770*/  LDCU UR6, c[0x0][0x38c] ;  /* 0x00007180ff0677ac */ /* 0x000e620008000800 */
[----:B------:R-:W-:Y:S01]  /*1780*/  PLOP3.LUT P1, PT, PT, PT, UP3, 0x80, 0x8 ;  /* 0x000000000008781c */ /* 0x000fe20003f2f038 */
[----:B------:R-:W-:Y:S01]  /*1790*/  IMAD.MOV.U32 R12, RZ, RZ, 0x1 ;  /* 0x00000001ff0c7424 */ /* 0x000fe200078e00ff */
[----:B------:R-:W-:Y:S02]  /*17a0*/  ISETP.NE.AND P2, PT, R0, RZ, P3 ;  /* 0x000000ff0000720c */ /* 0x000fe40001f45270 */
[----:B------:R-:W-:Y:S02]  /*17b0*/  CS2R R10, SRZ ;  /* 0x00000000000a7805 */ /* 0x000fe4000001ff00 */
[----:B------:R-:W-:Y:S01]  /*17c0*/  PLOP3.LUT P1, PT, P1, PT, PT, 0x8, 0x80 ;  /* 0x000000000080781c */ /* 0x000fe20000f2e170 */
[----:B------:R-:W-:Y:S01]  /*17d0*/  IMAD.MOV.U32 R9, RZ, RZ, RZ ;  /* 0x000000ffff097224 */ /* 0x000fe200078e00ff */
[----:B------:R-:W2:Y:S01]  /*17e0*/  LDCU UR38, c[0x0][0x370] ;  /* 0x00006e00ff2677ac */ /* 0x000ea20008000800 */
[----:B------:R-:W-:Y:S01]  /*17f0*/  IMAD.MOV.U32 R8, RZ, RZ, 0x1 ;  /* 0x00000001ff087424 */ /* 0x000fe200078e00ff */
[----:B------:R-:W3:Y:S01]  /*1800*/  LDCU.64 UR26, c[0x0][0x348] ;  /* 0x00006900ff1a77ac */ /* 0x000ee20008000a00 */
[----:B------:R-:W-:Y:S01]  /*1810*/  ULEA.HI UR43, UR22, UR45, URZ, 0x1b ;  /* 0x0000002d162b7291 */ /* 0x000fe2000f8fd8ff */
[----:B------:R-:W4:Y:S01]  /*1820*/  LDCU UR37, c[0x0][0x374] ;  /* 0x00006e80ff2577ac */ /* 0x000f220008000800 */
[----:B-1----:R-:W-:-:S02]  /*1830*/  UIADD3 UR5, UPT, UPT, UR6, 0x1f, URZ ;  /* 0x0000001f06057890 */ /* 0x002fc4000fffe0ff */
[----:B------:R-:W-:Y:S02]  /*1840*/  UIADD3 UR46, UPT, UPT, UR6, 0x3e, URZ ;  /* 0x0000003e062e7890 */ /* 0x000fe4000fffe0ff */
[----:B------:R-:W-:Y:S01]  /*1850*/  USHF.R.S32.HI UR4, URZ, 0x1f, UR5 ;  /* 0x0000001fff047899 */ /* 0x000fe20008011405 */
[----:B------:R-:W-:-:S03]  /*1860*/  UMOV UR7, URZ ;  /* 0x000000ff00077c82 */ /* 0x000fc60008000000 */
[----:B------:R-:W-:Y:S02]  /*1870*/  ULEA.HI UR4, UR4, UR5, URZ, 0x5 ;  /* 0x0000000504047291 */ /* 0x000fe4000f8f28ff */
[----:B------:R-:W-:Y:S02]  /*1880*/  UIADD3 UR5, UPT, UPT, UR6, -0x1, URZ ;  /* 0xffffffff06057890 */ /* 0x000fe4000fffe0ff */
[----:B------:R-:W-:Y:S02]  /*1890*/  USHF.R.S32.HI UR40, URZ, 0x5, UR4 ;  /* 0x00000005ff287899 */ /* 0x000fe40008011404 */
[----:B------:R-:W-:Y:S02]  /*18a0*/  UISETP.GE.U32.AND UP1, UPT, UR5, -0x3f, UPT ;  /* 0xffffffc10500788c */ /* 0x000fe4000bf26070 */
[----:B------:R-:W-:-:S04]  /*18b0*/  UISETP.LT.U32.AND UP0, UPT, UR40, 0x4, UPT ;  /* 0x000000042800788c */ /* 0x000fc8000bf01070 */
[----:B------:R-:W-:Y:S02]  /*18c0*/  USEL UR39, UR40, 0x4, UP0 ;  /* 0x0000000428277887 */ /* 0x000fe40008000000 */
[----:B------:R-:W-:Y:S02]  /*18d0*/  UISETP.NE.AND UP0, UPT, UR17, URZ, UPT ;  /* 0x000000ff1100728c */ /* 0x000fe4000bf05270 */
[----:B------:R-:W-:Y:S02]  /*18e0*/  UIADD3 UR4, UPT, UPT, UR39, -0x1, URZ ;  /* 0xffffffff27047890 */ /* 0x000fe4000fffe0ff */
[----:B------:R-:W-:Y:S02]  /*18f0*/  @UP1 UIADD3 UR4, UPT, UPT, UR39, URZ, URZ ;  /* 0x000000ff27041290 */ /* 0x000fe4000fffe0ff */
[----:B------:R-:W-:Y:S02]  /*1900*/  USEL UR23, UR41, 0x2, UP0 ;  /* 0x0000000229177887 */ /* 0x000fe40008000000 */
[----:B------:R-:W-:-:S02]  /*1910*/  UIADD3 UR44, UPT, UPT, UR40, -UR39, URZ ;  /* 0x80000027282c7290 */ /* 0x000fc4000fffe0ff */
[----:B------:R-:W-:Y:S02]  /*1920*/  UIADD3 UR25, UPT, UPT, UR4, 0x1, URZ ;  /* 0x0000000104197890 */ /* 0x000fe4000fffe0ff */
[----:B--234-:R-:W-:-:S12]  /*1930*/  UIADD3 UR41, UPT, UPT, -UR4, URZ, URZ ;  /* 0x000000ff04297290 */ /* 0x01cfd8000fffe1ff */
.L_x_42:
[----:B------:R-:W-:Y:S01]  /*1940*/  UISETP.NE.AND UP0, UPT, UR47, URZ, UPT ;  /* 0x000000ff2f00728c */ /* 0x000fe2000bf05270 */
[----:B-1----:R-:W1:Y:S08]  /*1950*/  S2UR UR47, SR_CgaCtaId ;  /* 0x00000000002f79c3 */ /* 0x002e700000008800 */
[----:B------:R-:W-:Y:S05]  /*1960*/  BRA.U UP0, `(.L_x_23) ;  /* 0x0000000100347547 */ /* 0x000fea000b800000 */
[----:B------:R-:W2:Y:S01]  /*1970*/  S2R R0, SR_CgaCtaId ;  /* 0x0000000000007919 */ /* 0x000ea20000008800 */
[----:B------:R-:W-:Y:S02]  /*1980*/  MOV R3, 0x400 ;  /* 0x0000040000037802 */ /* 0x000fe40000000f00 */
[----:B------:R-:W-:Y:S02]  /*1990*/  SHF.L.U32 R2, R8, 0x1f, RZ ;  /* 0x0000001f08027819 */ /* 0x000fe400000006ff */
[----:B--2---:R-:W-:-:S05]  /*19a0*/  LEA R0, R0, R3, 0x18 ;  /* 0x0000000300007211 */ /* 0x004fca00078ec0ff */
[----:B------:R-:W-:-:S04]  /*19b0*/  IMAD R3, R9, 0x8, R0 ;  /* 0x0000000809037824 */ /* 0x000fc800078e0200 */
[----:B------:R-:W2:Y:S02]  /*19c0*/  SYNCS.PHASECHK.TRANS64.TRYWAIT P0, [R3+URZ+0xe0], R2 ;  /* 0x0000e002030075a7 */ /* 0x000ea400080011ff */
[----:B--2---:R-:W-:Y:S05]  /*19d0*/  @!P0 BRA `(.L_x_24) ;  /* 0x0000009c00d08947 */ /* 0x004fea0003800000 */
.L_x_147:
[----:B------:R-:W-:Y:S01]  /*19e0*/  VIADD R9, R9, 0x1 ;  /* 0x0000000109097836 */ /* 0x000fe20000000000 */
[----:B------:R2:W-:Y:S04]  /*19f0*/  SYNCS.ARRIVE.TRANS64.A1T0 RZ, [R3+URZ+0xd0], RZ ;  /* 0x0000d0ff03ff79a7 */ /* 0x0005e800081000ff */
[----:B------:R-:W-:-:S04]  /*1a00*/  ISETP.NE.AND P0, PT, R9, 0x2, PT ;  /* 0x000000020900780c */ /* 0x000fc80003f05270 */
[----:B------:R-:W-:Y:S02]  /*1a10*/  SEL R9, R9, RZ, P0 ;  /* 0x000000ff09097207 */ /* 0x000fe40000000000 */
[----:B--2---:R-:W-:-:S04]  /*1a20*/  SEL R3, RZ, 0x1, P0 ;  /* 0x00000001ff037807 */ /* 0x004fc80000000000 */
[----:B------:R-:W-:-:S07]  /*1a30*/  LOP3.LUT R8, R8, R3, RZ, 0x3c, !PT ;  /* 0x0000000308087212 */ /* 0x000fce00078e3cff */
.L_x_23:
[----:B------:R-:W-:Y:S01]  /*1a40*/  UMOV UR6, 0x400 ;  /* 0x0000040000067882 */ /* 0x000fe20000000000 */
[----:B------:R-:W-:Y:S01]  /*1a50*/  SHF.L.U32 R0, R12, 0x1f, RZ ;  /* 0x0000001f0c007819 */ /* 0x000fe200000006ff */
[----:B-1----:R-:W-:Y:S02]  /*1a60*/  ULEA UR6, UR47, UR6, 0x18 ;  /* 0x000000062f067291 */ /* 0x002fe4000f8ec0ff */
[----:B------:R-:W-:Y:S02]  /*1a70*/  UISETP.GE.U32.AND UP0, UPT, UR46, 0x3f, UPT ;  /* 0x0000003f2e00788c */ /* 0x000fe4000bf06070 */
[----:B------:R-:W-:Y:S02]  /*1a80*/  ULEA UR4, UR7, UR6, 0x3 ;  /* 0x0000000607047291 */ /* 0x000fe4000f8e18ff */
[----:B------:R-:W-:Y:S01]  /*1a90*/  ULEA UR11, UR20, UR45, 0x8 ;  /* 0x0000002d140b7291 */ /* 0x000fe2000f8e40ff */
[----:B------:R-:W-:-:S06]  /*1aa0*/  UMOV UR13, URZ ;  /* 0x000000ff000d7c82 */ /* 0x000fcc0008000000 */
[----:B------:R1:W2:Y:S01]  /*1ab0*/  SYNCS.PHASECHK.TRANS64.TRYWAIT P0, [UR4+0x20], R0 ;  /* 0x00002000ff0075a7 */ /* 0x0002a20008001104 */
[----:B------:R-:W-:-:S04]  /*1ac0*/  ULEA.HI UR4, UR16, UR16, URZ, 0x1 ;  /* 0x0000001010047291 */ /* 0x000fc8000f8f08ff */
[----:B------:R-:W-:-:S04]  /*1ad0*/  USHF.L.U32 UR4, UR4, 0x7, URZ ;  /* 0x0000000704047899 */ /* 0x000fc800080006ff */
[----:B------:R-:W-:-:S04]  /*1ae0*/  ULOP3.LUT UR35, UR4, 0xffffff00, URZ, 0xc0, !UPT ;  /* 0xffffff0004237892 */ /* 0x000fc8000f8ec0ff */
[----:B------:R-:W-:Y:S01]  /*1af0*/  UIADD3 UR35, UPT, UPT, UR43, UR35, URZ ;  /* 0x000000232b237290 */ /* 0x000fe2000fffe0ff */
[----:B------:R-:W-:Y:S11]  /*1b00*/  BRA.U !UP0, `(.L_x_25) ;  /* 0x0000000108c47547 */ /* 0x000ff6000b800000 */
[----:B------:R-:W-:Y:S01]  /*1b10*/  UMOV UR16, UR41 ;  /* 0x0000002900107c82 */ /* 0x000fe20008000000 */
[----:B------:R-:W-:Y:S01]  /*1b20*/  UMOV UR4, UR7 ;  /* 0x0000000700047c82 */ /* 0x000fe20008000000 */
[----:B------:R-:W-:-:S05]  /*1b30*/  UMOV UR34, URZ ;  /* 0x000000ff00227c82 */ /* 0x000fca0008000000 */
.L_x_31:
[----:B------:R-:W-:Y:S01]  /*1b40*/  ULEA UR33, UR4, UR6, 0x3 ;  /* 0x0000000604217291 */ /* 0x000fe2000f8e18ff */
[----:B------:R-:W-:Y:S01]  /*1b50*/  @P3 MOV R2, 0x8000 ;  /* 0x0000800000023802 */ /* 0x000fe20000000f00 */
[----:B--234-:R-:W-:Y:S10]  /*1b60*/  @P0 BRA `(.L_x_26) ;  /* 0x00000000000c0947 */ /* 0x01cff40003800000 */
[----:B------:R-:W-:-:S04]  /*1b70*/  SHF.L.U32 R3, R12, 0x1f, RZ ;  /* 0x0000001f0c037819 */ /* 0x000fc800000006ff */
[----:B------:R-:W2:Y:S02]  /*1b80*/  SYNCS.PHASECHK.TRANS64.TRYWAIT P0, [UR33+0x20], R3 ;  /* 0x00002003ff0075a7 */ /* 0x000ea40008001121 */
[----:B--2---:R-:W-:Y:S05]  /*1b90*/  @!P0 BRA `(.L_x_27) ;  /* 0x0000009c00748947 */ /* 0x004fea0003800000 */
.L_x_26:
[----:B------:R2:W-:Y:S01]  /*1ba0*/  @P3 SYNCS.ARRIVE.TRANS64 RZ, [UR33], R2 ;  /* 0x00000002ffff39a7 */ /* 0x0005e20008000021 */
[----:B------:R-:W-:Y:S02]  /*1bb0*/  ULOP3.LUT UR5, UR23, 0x2, URZ, 0xfc, !UPT ;  /* 0x0000000217057892 */ /* 0x000fe4000f8efcff */
[----:B------:R-:W-:Y:S02]  /*1bc0*/  UIADD3 UR16, UPT, UPT, UR16, 0x1, URZ ;  /* 0x0000000110107890 */ /* 0x000fe4000fffe0ff */
[----:B------:R-:W-:Y:S02]  /*1bd0*/  UISETP.NE.AND UP0, UPT, UR5, 0x2, UPT ;  /* 0x000000020500788c */ /* 0x000fe4000bf05270 */
[----:B------:R-:W-:-:S07]  /*1be0*/  UISETP.NE.AND UP2, UPT, UR16, 0x1, UPT ;  /* 0x000000011000788c */ /* 0x000fce000bf45270 */
[----:B------:R-:W-:Y:S05]  /*1bf0*/  BRA.U UP0, `(.L_x_28) ;  /* 0x0000000100047547 */ /* 0x000fea000b800000 */
[----:B------:R-:W-:Y:S05]  /*1c00*/  BPT.TRAP 0x1 ;  /* 0x000000040000795c */ /* 0x000fea0000300000 */
.L_x_28:
[----:B------:R-:W-:Y:S04]  /*1c10*/  BSSY.RECONVERGENT B0, `(.L_x_29) ;  /* 0x0000003000007945 */ /* 0x000fe80003800200 */
[----:B------:R-:W-:Y:S05]  /*1c20*/  @!P2 BRA `(.L_x_30) ;  /* 0x000000000004a947 */ /* 0x000fea0003800000 */
[----:B------:R-:W-:Y:S05]  /*1c30*/  BPT.TRAP 0x1 ;  /* 0x000000040000795c */ /* 0x000fea0000300000 */
.L_x_30:
[----:B------:R-:W-:Y:S05]  /*1c40*/  BSYNC.RECONVERGENT B0 ;  /* 0x0000000000007941 */ /* 0x000fea0003800200 */
.L_x_29:
[----:B------:R-:W-:Y:S02]  /*1c50*/  UIADD3 UR5, UPT, UPT, UR4, 0x1, URZ ;  /* 0x0000000104057890 */ /* 0x000fe4000fffe0ff */
[----:B------:R-:W-:Y:S02]  /*1c60*/  UIADD3 UR14, UP1, UPT, UR26, 0x80, URZ ;  /* 0x000000801a0e7890 */ /* 0x000fe4000ff3e0ff */
[----:B------:R-:W-:Y:S02]  /*1c70*/  UISETP.NE.AND UP0, UPT, UR5, 0x4, UPT ;  /* 0x000000040500788c */ /* 0x000fe4000bf05270 */
[----:B------:R-:W-:Y:S02]  /*1c80*/  ULOP3.LUT UR33, UR33, 0xfefffff8, URZ, 0xc0, !UPT ;  /* 0xfefffff821217892 */ /* 0x000fe4000f8ec0ff */
[----:B------:R-:W-:Y:S02]  /*1c90*/  USEL UR8, URZ, 0x1, UP0 ;  /* 0x00000001ff087887 */ /* 0x000fe40008000000 */
[----:B------:R-:W-:-:S02]  /*1ca0*/  USEL UR7, UR5, URZ, UP0 ;  /* 0x000000ff05077287 */ /* 0x000fc40008000000 */
[----:B------:R-:W-:Y:S02]  /*1cb0*/  UIADD3.X UR15, UPT, UPT, URZ, UR27, URZ, UP1, !UPT ;  /* 0x0000001bff0f7290 */ /* 0x000fe40008ffe4ff */
[----:B------:R-:W-:Y:S01]  /*1cc0*/  ULEA UR5, UR7, UR6, 0x3 ;  /* 0x0000000607057291 */ /* 0x000fe2000f8e18ff */
[----:B------:R-:W-:Y:S01]  /*1cd0*/  LOP3.LUT R12, R12, UR8, RZ, 0x3c, !PT ;  /* 0x000000080c0c7c12 */ /* 0x000fe2000f8e3cff */
[----:B------:R-:W-:Y:S02]  /*1ce0*/  USHF.L.U32 UR8, UR4, 0xd, URZ ;  /* 0x0000000d04087899 */ /* 0x000fe400080006ff */
[----:B------:R-:W-:Y:S01]  /*1cf0*/  UIADD3 UR4, UP0, UPT, UR26, 0x180, URZ ;  /* 0x000001801a047890 */ /* 0x000fe2000ff1e0ff */
[----:B-1----:R-:W-:Y:S01]  /*1d00*/  SHF.L.U32 R0, R12, 0x1f, RZ ;  /* 0x0000001f0c007819 */ /* 0x002fe200000006ff */
[----:B------:R-:W-:Y:S02]  /*1d10*/  ULEA UR32, UR22, UR8, 0x1 ;  /* 0x0000000816207291 */ /* 0x000fe4000f8e08ff */
[----:B------:R-:W-:Y:S01]  /*1d20*/  UPRMT UR13, URZ, 0x5410, UR21 ;  /* 0x00005410ff0d7896 */ /* 0x000fe20008000015 */
[----:B------:R3:W4:Y:S01]  /*1d30*/  SYNCS.PHASECHK.TRANS64.TRYWAIT P0, [UR5+0x20], R0 ;  /* 0x00002000ff0075a7 */ /* 0x0007220008001105 */
[----:B------:R-:W-:-:S02]  /*1d40*/  UIADD3 UR32, UPT, UPT, UR6, 0x10800, UR32 ;  /* 0x0001080006207890 */ /* 0x000fc4000fffe020 */
[----:B------:R-:W-:Y:S02]  /*1d50*/  UIADD3 UR8, UPT, UPT, UR6, 0x18800, UR8 ;  /* 0x0001880006087890 */ /* 0x000fe4000fffe008 */
[----:B------:R-:W-:Y:S01]  /*1d60*/  UIADD3.X UR5, UPT, UPT, URZ, UR27, URZ, UP0, !UPT ;  /* 0x0000001bff057290 */ /* 0x000fe200087fe4ff */
[----:B------:R-:W-:Y:S01]  /*1d70*/  UMOV UR18, 0x0 ;  /* 0x0000000000127882 */ /* 0x000fe20000000000 */
[----:B------:R-:W-:Y:S01]  /*1d80*/  UMOV UR19, 0x10000000 ;  /* 0x1000000000137882 */ /* 0x000fe20000000000 */
[----:B------:R-:W-:Y:S01]  /*1d90*/  UMOV UR10, UR34 ;  /* 0x00000022000a7c82 */ /* 0x000fe20008000000 */
[----:B------:R-:W-:Y:S01]  /*1da0*/  UMOV UR12, UR36 ;  /* 0x00000024000c7c82 */ /* 0x000fe20008000000 */
[----:B------:R-:W-:Y:S01]  /*1db0*/  UMOV UR9, UR33 ;  /* 0x0000002100097c82 */ /* 0x000fe20008000000 */
[----:B------:R1:W-:Y:S03]  /*1dc0*/  UTMALDG.3D.MULTICAST.2CTA [UR32], [UR14], UR13, desc[UR18] ;  /* 0x000012200e0073b4 */ /* 0x0003e6000821180d */
[----:B------:R2:W-:Y:S01]  /*1dd0*/  UTMALDG.3D.2CTA [UR8], [UR4], desc[UR18] ;  /* 0x00001208040075b4 */ /* 0x0005e20008211000 */
[----:B-1----:R-:W-:Y:S01]  /*1de0*/  UIADD3 UR34, UPT, UPT, UR34, 0x20, URZ ;  /* 0x0000002022227890 */ /* 0x002fe2000fffe0ff */
[----:B------:R-:W-:Y:S01]  /*1df0*/  UMOV UR13, UR25 ;  /* 0x00000019000d7c82 */ /* 0x000fe20008000000 */
[----:B--2---:R-:W-:Y:S01]  /*1e00*/  UMOV UR4, UR7 ;  /* 0x0000000700047c82 */ /* 0x004fe20008000000 */
[----:B------:R-:W-:Y:S09]  /*1e10*/  BRA.U UP2, `(.L_x_31) ;  /* 0xfffffffd02487547 */ /* 0x000ff2000b83ffff */
.L_x_25:
[----:B------:R-:W-:Y:S01]  /*1e20*/  ULEA UR4, UR7, UR6, 0x3 ;  /* 0x0000000607047291 */ /* 0x000fe2000f8e18ff */
[----:B-1-3--:R-:W-:Y:S01]  /*1e30*/  SHF.L.U32 R0, R12, 0x1f, RZ ;  /* 0x0000001f0c007819 */ /* 0x00afe200000006ff */
[----:B------:R-:W-:Y:S01]  /*1e40*/  @!P1 SYNCS.ARRIVE.TRANS64.A1T0 RZ, [UR6+0x88], RZ ;  /* 0x000088ffffff99a7 */ /* 0x000fe20008100006 */
[----:B------:R-:W-:-:S06]  /*1e50*/  UISETP.GT.AND UP0, UPT, UR40, UR39, UPT ;  /* 0x000000272800728c */ /* 0x000fcc000bf04270 */
[----:B--2-4-:R1:W2:Y:S03]  /*1e60*/  SYNCS.PHASECHK.TRANS64.TRYWAIT P0, [UR4+0x20], R0 ;  /* 0x00002000ff0075a7 */ /* 0x0142a60008001104 */
[----:B------:R-:W-:Y:S05]  /*1e70*/  BRA.U !UP0, `(.L_x_32) ;  /* 0x0000000108c47547 */ /* 0x000fea000b800000 */
[----:B------:R-:W-:Y:S01]  /*1e80*/  UIADD3 UR24, UPT, UPT, UR44, UR13, URZ ;  /* 0x0000000d2c187290 */ /* 0x000fe2000fffe0ff */
[----:B------:R-:W-:-:S11]  /*1e90*/  UMOV UR4, UR7 ;  /* 0x0000000700047c82 */ /* 0x000fd60008000000 */
.L_x_38:
[----:B------:R-:W-:Y:S01]  /*1ea0*/  ULEA UR17, UR4, UR6, 0x3 ;  /* 0x0000000604117291 */ /* 0x000fe2000f8e18ff */
[----:B--2---:R-:W-:Y:S01]  /*1eb0*/  @P3 MOV R2, 0x8000 ;  /* 0x0000800000023802 */ /* 0x004fe20000000f00 */
[----:B--2-4-:R-:W-:Y:S10]  /*1ec0*/  @P0 BRA `(.L_x_33) ;  /* 0x00000000000c0947 */ /* 0x014ff40003800000 */
[----:B------:R-:W-:-:S04]  /*1ed0*/  SHF.L.U32 R3, R12, 0x1f, RZ ;  /* 0x0000001f0c037819 */ /* 0x000fc800000006ff */
[----:B------:R-:W2:Y:S02]  /*1ee0*/  SYNCS.PHASECHK.TRANS64.TRYWAIT P0, [UR17+0x20], R3 ;  /* 0x00002003ff0075a7 */ /* 0x000ea40008001111 */
[----:B--2---:R-:W-:Y:S05]  /*1ef0*/  @!P0 BRA `(.L_x_34) ;  /* 0x0000009800b48947 */ /* 0x004fea0003800000 */
.L_x_33:
[----:B------:R2:W-:Y:S01]  /*1f00*/  @P3 SYNCS.ARRIVE.TRANS64 RZ, [UR17], R2 ;  /* 0x00000002ffff39a7 */ /* 0x0005e20008000011 */
[----:B------:R-:W-:-:S04]  /*1f10*/  ULOP3.LUT UR5, UR23, 0x2, URZ, 0xfc, !UPT ;  /* 0x0000000217057892 */ /* 0x000fc8000f8efcff */
[----:B------:R-:W-:-:S09]  /*1f20*/  UISETP.NE.AND UP0, UPT, UR5, 0x2, UPT ;  /* 0x000000020500788c */ /* 0x000fd2000bf05270 */
[----:B------:R-:W-:Y:S05]  /*1f30*/  BRA.U UP0, `(.L_x_35) ;  /* 0x0000000100047547 */ /* 0x000fea000b800000 */
[----:B------:R-:W-:Y:S05]  /*1f40*/  BPT.TRAP 0x1 ;  /* 0x000000040000795c */ /* 0x000fea0000300000 */
.L_x_35:
[----:B------:R-:W-:Y:S04]  /*1f50*/  BSSY.RECONVERGENT B0, `(.L_x_36) ;  /* 0x0000003000007945 */ /* 0x000fe80003800200 */
[----:B------:R-:W-:Y:S05]  /*1f60*/  @!P2 BRA `(.L_x_37) ;  /* 0x000000000004a947 */ /* 0x000fea0003800000 */
[----:B------:R-:W-:Y:S05]  /*1f70*/  BPT.TRAP 0x1 ;  /* 0x000000040000795c */ /* 0x000fea0000300000 */
.L_x_37:
[----:B------:R-:W-:Y:S05]  /*1f80*/  BSYNC.RECONVERGENT B0 ;  /* 0x0000000000007941 */ /* 0x000fea0003800200 */
.L_x_36:
[----:B------:R-:W-:Y:S02]  /*1f90*/  UIADD3 UR5, UPT, UPT, UR4, 0x1, URZ ;  /* 0x0000000104057890 */ /* 0x000fe4000fffe0ff */
[----:B------:R-:W-:Y:S02]  /*1fa0*/  USHF.L.U32 UR18, UR13, 0x5, URZ ;  /* 0x000000050d127899 */ /* 0x000fe400080006ff */
[----:B------:R-:W-:Y:S02]  /*1fb0*/  UISETP.NE.AND UP0, UPT, UR5, 0x4, UPT ;  /* 0x000000040500788c */ /* 0x000fe4000bf05270 */
[----:B------:R-:W-:Y:S02]  /*1fc0*/  ULOP3.LUT UR17, UR17, 0xfefffff8, URZ, 0xc0, !UPT ;  /* 0xfefffff811117892 */ /* 0x000fe4000f8ec0ff */
[----:B------:R-:W-:Y:S02]  /*1fd0*/  USEL UR8, URZ, 0x1, UP0 ;  /* 0x00000001ff087887 */ /* 0x000fe40008000000 */
[----:B------:R-:W-:-:S02]  /*1fe0*/  USEL UR7, UR5, URZ, UP0 ;  /* 0x000000ff05077287 */ /* 0x000fc40008000000 */
[----:B------:R-:W-:Y:S02]  /*1ff0*/  UIADD3 UR14, UP0, UPT, UR26, 0x180, URZ ;  /* 0x000001801a0e7890 */ /* 0x000fe4000ff1e0ff */
        /* <DEDUP_REMOVED lines=9> */
[----:B------:R-:W-:Y:S02]  /*2090*/  UIADD3.X UR5, UPT, UPT, URZ, UR27, URZ, UP1, !UPT ;  /* 0x0000001bff057290 */ /* 0x000fe40008ffe4ff */
[----:B------:R-:W-:Y:S02]  /*20a0*/  UIADD3 UR8, UPT, UPT, UR6, 0x18800, UR8 ;  /* 0x0001880006087890 */ /* 0x000fe4000fffe008 */
[----:B------:R-:W-:Y:S01]  /*20b0*/  UIADD3.X UR15, UPT, UPT, URZ, UR27, URZ, UP0, !UPT ;  /* 0x0000001bff0f7290 */ /* 0x000fe200087fe4ff */
[----:B------:R-:W-:Y:S01]  /*20c0*/  UMOV UR28, 0x0 ;  /* 0x00000000001c7882 */ /* 0x000fe20000000000 */
[----:B------:R-:W-:Y:S01]  /*20d0*/  UMOV UR29, 0x10000000 ;  /* 0x10000000001d7882 */ /* 0x000fe20000000000 */
[----:B------:R-:W-:Y:S01]  /*20e0*/  UMOV UR19, UR35 ;  /* 0x0000002300137c82 */ /* 0x000fe20008000000 */
[----:B------:R-:W-:Y:S01]  /*20f0*/  UMOV UR20, UR36 ;  /* 0x0000002400147c82 */ /* 0x000fe20008000000 */
[----:B------:R-:W-:Y:S01]  /*2100*/  UMOV UR12, UR36 ;  /* 0x00000024000c7c82 */ /* 0x000fe20008000000 */
[----:B------:R1:W-:Y:S01]  /*2110*/  UTMALDG.3D.MULTICAST.2CTA [UR16], [UR4], UR10, desc[UR28] ;  /* 0x00001c10040073b4 */ /* 0x0003e2000821180a */
[----:B------:R-:W-:Y:S01]  /*2120*/  UMOV UR9, UR17 ;  /* 0x0000001100097c82 */ /* 0x000fe20008000000 */
[----:B------:R-:W-:-:S04]  /*2130*/  UIADD3 UR13, UPT, UPT, UR13, 0x1, URZ ;  /* 0x000000010d0d7890 */ /* 0x000fc8000fffe0ff */
[----:B------:R-:W-:Y:S01]  /*2140*/  UISETP.NE.AND UP0, UPT, UR13, UR24, UPT ;  /* 0x000000180d00728c */ /* 0x000fe2000bf05270 */
[----:B-1----:R-:W-:Y:S01]  /*2150*/  UMOV UR10, UR18 ;  /* 0x00000012000a7c82 */ /* 0x002fe20008000000 */
[----:B------:R-:W-:Y:S01]  /*2160*/  UMOV UR4, UR7 ;  /* 0x0000000700047c82 */ /* 0x000fe20008000000 */
[----:B------:R3:W-:Y:S06]  /*2170*/  UTMALDG.3D.2CTA [UR8], [UR14], desc[UR28] ;  /* 0x00001c080e0075b4 */ /* 0x0007ec0008211000 */
[----:B---3--:R-:W-:Y:S05]  /*2180*/  BRA.U UP0, `(.L_x_38) ;  /* 0xfffffffd00447547 */ /* 0x008fea000b83ffff */
.L_x_32:
[C---:B------:R-:W-:Y:S01]  /*2190*/  LEA R3, R11.reuse, UR6, 0x3 ;  /* 0x000000060b037c11 */ /* 0x040fe2000f8e18ff */
[----:B------:R-:W-:Y:S01]  /*21a0*/  NOP ;  /* 0x0000000000007918 */ /* 0x000fe20000000000 */
[----:B-1----:R-:W-:Y:S02]  /*21b0*/  SHF.L.U32 R0, R10, 0x1f, RZ ;  /* 0x0000001f0a007819 */ /* 0x002fe400000006ff */
[----:B------:R-:W-:Y:S02]  /*21c0*/  LEA R5, R11, UR6, 0x4 ;  /* 0x000000060b057c11 */ /* 0x000fe4000f8e20ff */
[----:B--2-4-:R-:W1:Y:S02]  /*21d0*/  SYNCS.PHASECHK.TRANS64.TRYWAIT P0, [R3+URZ+0x90], R0 ;  /* 0x00009000030075a7 */ /* 0x014e6400080011ff */
[----:B-1----:R-:W-:Y:S05]  /*21e0*/  @!P0 BRA `(.L_x_39) ;  /* 0x0000009800108947 */ /* 0x002fea0003800000 */
.L_x_150:
[----:B------:R-:W2:Y:S01]  /*21f0*/  LDS.128 R4, [R5+0x100] ;  /* 0x0001000005047984 */ /* 0x000ea20000000c00 */
[----:B------:R-:W-:Y:S01]  /*2200*/  UISETP.GE.AND UP0, UPT, UR42, 0x1, UPT ;  /* 0x000000012a00788c */ /* 0x000fe2000bf06270 */
[----:B------:R-:W-:Y:S01]  /*2210*/  @!PT LDS RZ, [RZ] ;  /* 0x00000000fffff984 */ /* 0x000fe20000000800 */
[----:B------:R-:W-:Y:S01]  /*2220*/  @!PT LDS RZ, [RZ] ;  /* 0x00000000fffff984 */ /* 0x000fe20000000800 */
[----:B------:R-:W-:Y:S01]  /*2230*/  @!PT LDS RZ, [RZ] ;  /* 0x00000000fffff984 */ /* 0x000fe20000000800 */
[----:B------:R-:W-:Y:S01]  /*2240*/  @!PT LDS RZ, [RZ] ;  /* 0x00000000fffff984 */ /* 0x000fe20000000800 */
[----:B------:R3:W-:Y:S06]  /*2250*/  MEMBAR.ALL.CTA ;  /* 0x0000000000007992 */ /* 0x0007ec0000008000 */
[----:B---3--:R-:W3:Y:S01]  /*2260*/  FENCE.VIEW.ASYNC.S ;  /* 0x00000000000073c6 */ /* 0x008ee20000000000 */
[----:B--2---:R-:W-:-:S13]  /*2270*/  LOP3.LUT P0, RZ, R6, 0x1, RZ, 0xc0, !PT ;  /* 0x0000000106ff7812 */ /* 0x004fda000780c0ff */
[----:B---3--:R-:W-:Y:S01]  /*2280*/  VOTEU.ANY UP1, P0 ;  /* 0x0000000000ff7886 */ /* 0x008fe20000020100 */
[----:B------:R-:W-:-:S13]  /*2290*/  PLOP3.LUT P0, PT, PT, PT, UP1, 0x80, 0x8 ;  /* 0x000000000008781c */ /* 0x000fda0003f0f018 */
[----:B-1----:R-:W-:Y:S02]  /*22a0*/  @P0 LOP3.LUT R0, R5, 0xffff, RZ, 0xc0, !PT ;  /* 0x0000ffff05000812 */ /* 0x002fe400078ec0ff */
[----:B------:R-:W-:Y:S02]  /*22b0*/  @P0 MOV R2, R4 ;  /* 0x0000000400020202 */ /* 0x000fe40000000f00 */
[----:B------:R-:W-:Y:S01]  /*22c0*/  @P0 R2UR UR5, R0 ;  /* 0x00000000000502ca */ /* 0x000fe200000e0000 */
[----:B------:R-:W-:Y:S01]  /*22d0*/  VIADD R0, R3, 0xa0 ;  /* 0x000000a003007836 */ /* 0x000fe20000000000 */
[----:B------:R-:W-:Y:S02]  /*22e0*/  @P0 SHF.R.U32.HI R4, RZ, 0x10, R5 ;  /* 0x00000010ff040819 */ /* 0x000fe40000011605 */
[----:B------:R-:W-:Y:S02]  /*22f0*/  @P0 R2UR UR8, R2 ;  /* 0x00000000020802ca */ /* 0x000fe400000e0000 */
[----:B------:R-:W-:-:S02]  /*2300*/  PRMT R0, RZ, 0x654, R0 ;  /* 0x00000654ff007816 */ /* 0x000fc40000000000 */
[----:B------:R-:W-:Y:S02]  /*2310*/  @P0 R2UR UR4, R4 ;  /* 0x00000000040402ca */ /* 0x000fe400000e0000 */
[----:B------:R1:W-:Y:S03]  /*2320*/  SYNCS.ARRIVE.TRANS64.RED.A1T0 RZ, [R0+URZ], RZ ;  /* 0x000000ff00ff79a7 */ /* 0x0003e600081004ff */
[----:B------:R-:W-:-:S04]  /*2330*/  @UP1 UMOV UR30, UR5 ;  /* 0x00000005001e1c82 */ /* 0x000fc80008000000 */
[----:B------:R-:W-:-:S04]  /*2340*/  @UP1 UMOV UR31, UR8 ;  /* 0x00000008001f1c82 */ /* 0x000fc80008000000 */
[----:B------:R-:W-:Y:S01]  /*2350*/  @UP1 UMOV UR36, UR4 ;  /* 0x0000000400241c82 */ /* 0x000fe20008000000 */
[----:B------:R-:W-:Y:S05]  /*2360*/  BRA.U !UP0, `(.L_x_40) ;  /* 0x0000000108d47547 */ /* 0x000fea000b800000 */
[----:B------:R-:W2:Y:S01]  /*2370*/  LDCU.128 UR12, c[0x0][0xb10] ;  /* 0x00016200ff0c77ac */ /* 0x000ea20008000c00 */
[----:B------:R-:W3:Y:S01]  /*2380*/  LDCU UR24, c[0x0][0xb20] ;  /* 0x00016400ff1877ac */ /* 0x000ee20008000800 */
[----:B------:R-:W4:Y:S01]  /*2390*/  LDCU UR20, c[0x0][0xb0c] ;  /* 0x00016180ff1477ac */ /* 0x000f220008000800 */
[----:B------:R-:W1:Y:S01]  /*23a0*/  LDCU.64 UR10, c[0x0][0xb28] ;  /* 0x00016500ff0a77ac */ /* 0x000e620008000a00 */
[----:B------:R-:W-:Y:S02]  /*23b0*/  UISETP.NE.AND UP3, UPT, UR42, 0x1, UPT ;  /* 0x000000012a00788c */ /* 0x000fe4000bf65270 */
[----:B--2---:R-:W-:Y:S02]  /*23c0*/  UIMAD.WIDE.U32 UR8, UR37, UR15, URZ ;  /* 0x0000000f250872a5 */ /* 0x004fe4000f8e00ff */
[----:B------:R-:W-:Y:S02]  /*23d0*/  UIMAD.WIDE.U32 UR4, UR38, UR12, URZ ;  /* 0x0000000c260472a5 */ /* 0x000fe4000f8e00ff */
[----:B------:R-:W-:-:S02]  /*23e0*/  UISETP.NE.AND UP0, UPT, UR14, 0x1, UPT ;  /* 0x000000010e00788c */ /* 0x000fc4000bf05270 */
[----:B------:R-:W-:Y:S01]  /*23f0*/  UIMAD.WIDE.U32 UR28, UR30, UR15, URZ ;  /* 0x0000000f1e1c72a5 */ /* 0x000fe2000f8e00ff */
[----:B------:R-:W-:Y:S02]  /*2400*/  UMOV UR8, UR9 ;  /* 0x0000000900087c82 */ /* 0x000fe40008000000 */
[----:B------:R-:W-:Y:S01]  /*2410*/  UMOV UR4, UR5 ;  /* 0x0000000500047c82 */ /* 0x000fe20008000000 */
[----:B---3--:R-:W-:Y:S02]  /*2420*/  USHF.R.U32.HI UR8, URZ, UR24, UR8 ;  /* 0x00000018ff087299 */ /* 0x008fe40008011608 */
[----:B----4-:R-:W-:Y:S02]  /*2430*/  UISETP.NE.AND UP2, UPT, UR20, 0x1, UPT ;  /* 0x000000011400788c */ /* 0x010fe4000bf45270 */
[----:B------:R-:W-:Y:S02]  /*2440*/  USHF.R.U32.HI UR4, URZ, UR13, UR4 ;  /* 0x0000000dff047299 */ /* 0x000fe40008011604 */
[----:B------:R-:W-:-:S02]  /*2450*/  USEL UR5, UR37, UR8, !UP0 ;  /* 0x0000000825057287 */ /* 0x000fc4000c000000 */
[----:B------:R-:W-:Y:S02]  /*2460*/  USEL UR8, UR38, UR4, !UP2 ;  /* 0x0000000426087287 */ /* 0x000fe4000d000000 */
[----:B-1----:R-:W-:Y:S01]  /*2470*/  UIMAD.WIDE.U32 UR16, UR5, UR10, URZ ;  /* 0x0000000a051072a5 */ /* 0x002fe2000f8e00ff */
[----:B------:R-:W-:Y:S01]  /*2480*/  UMOV UR4, UR29 ;  /* 0x0000001d00047c82 */ /* 0x000fe20008000000 */
[----:B------:R-:W-:Y:S02]  /*2490*/  UIMAD.WIDE.U32 UR18, UR31, UR12, URZ ;  /* 0x0000000c1f1272a5 */ /* 0x000fe4000f8e00ff */
[----:B------:R-:W-:-:S03]  /*24a0*/  UIMAD.WIDE.U32 UR28, UR8, UR10, URZ ;  /* 0x0000000a081c72a5 */ /* 0x000fc6000f8e00ff */
[----:B------:R-:W-:Y:S01]  /*24b0*/  UMOV UR16, UR17 ;  /* 0x0000001100107c82 */ /* 0x000fe20008000000 */
[----:B------:R-:W-:Y:S02]  /*24c0*/  USHF.R.U32.HI UR4, URZ, UR24, UR4 ;  /* 0x00000018ff047299 */ /* 0x000fe40008011604 */
[----:B------:R-:W-:Y:S01]  /*24d0*/  @UP3 USHF.R.U32.HI UR5, URZ, UR11, UR16 ;  /* 0x0000000bff053299 */ /* 0x000fe20008011610 */
[----:B------:R-:W-:Y:S01]  /*24e0*/  UMOV UR18, UR19 ;  /* 0x0000001300127c82 */ /* 0x000fe20008000000 */
[----:B------:R-:W-:Y:S01]  /*24f0*/  UMOV UR28, UR29 ;  /* 0x0000001d001c7c82 */ /* 0x000fe20008000000 */
[----:B------:R-:W-:Y:S02]  /*2500*/  USHF.R.U32.HI UR13, URZ, UR13, UR18 ;  /* 0x0000000dff0d7299 */ /* 0x000fe40008011612 */
[----:B------:R-:W-:Y:S02]  /*2510*/  USEL UR4, UR30, UR4, !UP0 ;  /* 0x000000041e047287 */ /* 0x000fe4000c000000 */
[----:B------:R-:W-:-:S02]  /*2520*/  @UP3 USHF.R.U32.HI UR8, URZ, UR11, UR28 ;  /* 0x0000000bff083299 */ /* 0x000fc4000801161c */
[----:B------:R-:W-:Y:S02]  /*2530*/  UIMAD UR9, UR42, UR5, URZ ;  /* 0x000000052a0972a4 */ /* 0x000fe4000f8e02ff */
[----:B------:R-:W-:Y:S02]  /*2540*/  USEL UR5, UR31, UR13, !UP2 ;  /* 0x0000000d1f057287 */ /* 0x000fe4000d000000 */
[----:B------:R-:W-:Y:S02]  /*2550*/  UIMAD UR12, UR42, UR8, URZ ;  /* 0x000000082a0c72a4 */ /* 0x000fe4000f8e02ff */
[----:B------:R-:W-:Y:S02]  /*2560*/  UISETP.GE.AND UP0, UPT, UR4, UR9, UPT ;  /* 0x000000090400728c */ /* 0x000fe4000bf06270 */
[----:B------:R-:W-:Y:S02]  /*2570*/  UIMAD.WIDE.U32 UR16, UR4, UR10, URZ ;  /* 0x0000000a041072a5 */ /* 0x000fe4000f8e00ff */
[----:B------:R-:W-:-:S02]  /*2580*/  UISETP.GE.OR UP0, UPT, UR5, UR12, UP0 ;  /* 0x0000000c0500728c */ /* 0x000fc40008706670 */
        /* <DEDUP_REMOVED lines=19> */
.L_x_40:
[----:B------:R-:W2:Y:S02]  /*26c0*/  LDCU UR4, c[0x0][0xb30] ;  /* 0x00016600ff0477ac */ /* 0x000ea40008000800 */
[----:B--2---:R-:W-:-:S09]  /*26d0*/  UISETP.NE.AND UP0, UPT, UR4, 0x1, UPT ;  /* 0x000000010400788c */ /* 0x004fd2000bf05270 */
[----:B------:R-:W-:Y:S05]  /*26e0*/  BRA.U UP0, `(.L_x_41) ;  /* 0x0000000100447547 */ /* 0x000fea000b800000 */
[----:B------:R-:W2:Y:S01]  /*26f0*/  LDCU.128 UR12, c[0x0][0xb10] ;  /* 0x00016200ff0c77ac */ /* 0x000ea20008000c00 */
[----:B------:R-:W3:Y:S01]  /*2700*/  LDCU UR10, c[0x0][0xb0c] ;  /* 0x00016180ff0a77ac */ /* 0x000ee20008000800 */
[----:B------:R-:W4:Y:S01]  /*2710*/  LDCU UR11, c[0x0][0xb20] ;  /* 0x00016400ff0b77ac */ /* 0x000f220008000800 */
[----:B--2---:R-:W-:Y:S02]  /*2720*/  UIMAD.WIDE.U32 UR8, UR31, UR12, URZ ;  /* 0x0000000c1f0872a5 */ /* 0x004fe4000f8e00ff */
[----:B------:R-:W-:Y:S02]  /*2730*/  UIMAD.WIDE.U32 UR4, UR30, UR15, URZ ;  /* 0x0000000f1e0472a5 */ /* 0x000fe4000f8e00ff */
[----:B---3--:R-:W-:Y:S02]  /*2740*/  UISETP.NE.AND UP2, UPT, UR10, 0x1, UPT ;  /* 0x000000010a00788c */ /* 0x008fe4000bf45270 */
[----:B------:R-:W-:Y:S01]  /*2750*/  UISETP.NE.AND UP0, UPT, UR14, 0x1, UPT ;  /* 0x000000010e00788c */ /* 0x000fe2000bf05270 */
[----:B------:R-:W-:-:S02]  /*2760*/  UMOV UR8, UR9 ;  /* 0x0000000900087c82 */ /* 0x000fc40008000000 */
[----:B------:R-:W-:Y:S01]  /*2770*/  UMOV UR4, UR5 ;  /* 0x0000000500047c82 */ /* 0x000fe20008000000 */
[----:B------:R-:W-:Y:S02]  /*2780*/  USHF.R.U32.HI UR13, URZ, UR13, UR8 ;  /* 0x0000000dff0d7299 */ /* 0x000fe40008011608 */
[----:B----4-:R-:W-:Y:S02]  /*2790*/  USHF.R.U32.HI UR4, URZ, UR11, UR4 ;  /* 0x0000000bff047299 */ /* 0x010fe40008011604 */
[----:B------:R-:W-:Y:S02]  /*27a0*/  USEL UR5, UR31, UR13, !UP2 ;  /* 0x0000000d1f057287 */ /* 0x000fe4000d000000 */
[----:B------:R-:W-:-:S04]  /*27b0*/  USEL UR4, UR30, UR4, !UP0 ;  /* 0x000000041e047287 */ /* 0x000fc8000c000000 */
[----:B------:R-:W-:Y:S02]  /*27c0*/  UIADD3 UR8, UPT, UPT, UR5, -UR4, URZ ;  /* 0x8000000405087290 */ /* 0x000fe4000fffe0ff */
[----:B------:R-:W-:Y:S02]  /*27d0*/  UIADD3 UR4, UPT, UPT, -UR5, UR4, URZ ;  /* 0x0000000405047290 */ /* 0x000fe4000fffe1ff */
[----:B------:R-:W-:Y:S02]  /*27e0*/  UIMAD UR30, UR8, UR14, UR30 ;  /* 0x0000000e081e72a4 */ /* 0x000fe4000f8e021e */
[----:B------:R-:W-:-:S12]  /*27f0*/  UIMAD UR31, UR4, UR10, UR31 ;  /* 0x0000000a041f72a4 */ /* 0x000fd8000f8e021f */
.L_x_41:
[----:B------:R-:W-:Y:S01]  /*2800*/  VIADD R11, R11, 0x1 ;  /* 0x000000010b0b7836 */ /* 0x000fe20000000000 */
[----:B------:R-:W-:Y:S01]  /*2810*/  R2UR UR4, R148 ;  /* 0x00000000940472ca */ /* 0x000fe200000e0000 */
[----:B------:R-:W-:Y:S01]  /*2820*/  UIADD3 UR20, UPT, UPT, UR30, UR63, URZ ;  /* 0x0000003f1e147290 */ /* 0x000fe2000fffe0ff */
[----:B------:R-:W-:Y:S02]  /*2830*/  PLOP3.LUT P1, PT, PT, PT, PT, 0x80, 0x8 ;  /* 0x000000000008781c */ /* 0x000fe40003f2f070 */
[----:B------:R-:W-:-:S04]  /*2840*/  ISETP.NE.AND P0, PT, R11, 0x2, PT ;  /* 0x000000020b00780c */ /* 0x000fc80003f05270 */
[----:B------:R-:W-:Y:S02]  /*2850*/  SEL R3, RZ, 0x1, P0 ;  /* 0x00000001ff037807 */ /* 0x000fe40000000000 */
[----:B------:R-:W-:Y:S02]  /*2860*/  SEL R11, R11, RZ, P0 ;  /* 0x000000ff0b0b7207 */ /* 0x000fe40000000000 */
[----:B------:R-:W-:Y:S01]  /*2870*/  LOP3.LUT R10, R10, R3, RZ, 0x3c, !PT ;  /* 0x000000030a0a7212 */ /* 0x000fe200078e3cff */
[----:B------:R-:W-:Y:S01]  /*2880*/  UIADD3 UR16, UPT, UPT, UR31, UR4, URZ ;  /* 0x000000041f107290 */ /* 0x000fe2000fffe0ff */
[----:B------:R-:W-:Y:S11]  /*2890*/  BRA.U UP1, `(.L_x_42) ;  /* 0xfffffff101287547 */ /* 0x000ff6000b83ffff */
[----:B------:R-:W-:Y:S01]  /*28a0*/  UIADD3 UR8, UPT, UPT, UR6, 0x20, URZ ;  /* 0x0000002006087890 */ /* 0x000fe2000fffe0ff */
[----:B------:R-:W-:-:S03]  /*28b0*/  SHF.L.U32 R3, R12, 0x1f, RZ ;  /* 0x0000001f0c037819 */ /* 0x000fc600000006ff */
[----:B------:R-:W-:-:S09]  /*28c0*/  ULEA UR4, UR7, UR8, 0x3 ;  /* 0x0000000807047291 */ /* 0x000fd2000f8e18ff */
[----:B------:R-:W2:Y:S02]  /*28d0*/  SYNCS.PHASECHK.TRANS64.TRYWAIT P0, [UR4], R3 ;  /* 0x00000003ff0075a7 */ /* 0x000ea40008001104 */
[----:B--2---:R-:W-:Y:S05]  /*28e0*/  @!P0 BRA `(.L_x_43) ;  /* 0x0000009000648947 */ /* 0x004fea0003800000 */
.L_x_152:
[----:B------:R-:W-:-:S04]  /*28f0*/  UIADD3 UR4, UPT, UPT, UR7, 0x1, URZ ;  /* 0x0000000107047890 */ /* 0x000fc8000fffe0ff */
[----:B------:R-:W-:-:S04]  /*2900*/  UISETP.NE.AND UP0, UPT, UR4, 0x4, UPT ;  /* 0x000000040400788c */ /* 0x000fc8000bf05270 */
[----:B------:R-:W-:Y:S02]  /*2910*/  USEL UR6, URZ, 0x1, UP0 ;  /* 0x00000001ff067887 */ /* 0x000fe40008000000 */
[----:B------:R-:W-:-:S04]  /*2920*/  USEL UR4, UR4, URZ, UP0 ;  /* 0x000000ff04047287 */ /* 0x000fc80008000000 */
[----:B------:R-:W-:Y:S01]  /*2930*/  ULEA UR5, UR4, UR8, 0x3 ;  /* 0x0000000804057291 */ /* 0x000fe2000f8e18ff */
[----:B------:R-:W-:-:S04]  /*2940*/  LOP3.LUT R2, R12, UR6, RZ, 0x3c, !PT ;  /* 0x000000060c027c12 */ /* 0x000fc8000f8e3cff */
[----:B-1----:R-:W-:-:S04]  /*2950*/  SHF.L.U32 R3, R2, 0x1f, RZ ;  /* 0x0000001f02037819 */ /* 0x002fc800000006ff */
[----:B------:R-:W1:Y:S02]  /*2960*/  SYNCS.PHASECHK.TRANS64.TRYWAIT P0, [UR5], R3 ;  /* 0x00000003ff0075a7 */ /* 0x000e640008001105 */
[----:B-1----:R-:W-:Y:S05]  /*2970*/  @!P0 BRA `(.L_x_44) ;  /* 0x0000009000588947 */ /* 0x002fea0003800000 */
.L_x_154:
        /* <DEDUP_REMOVED lines=9> */
.L_x_156:
[----:B------:R-:W-:-:S04]  /*2a10*/  UIADD3 UR4, UPT, UPT, UR4, 0x1, URZ ;  /* 0x0000000104047890 */ /* 0x000fc8000fffe0ff */
[----:B------:R-:W-:-:S04]  /*2a20*/  UISETP.NE.AND UP0, UPT, UR4, 0x4, UPT ;  /* 0x000000040400788c */ /* 0x000fc8000bf05270 */
[----:B------:R-:W-:Y:S02]  /*2a30*/  USEL UR5, URZ, 0x1, UP0 ;  /* 0x00000001ff057887 */ /* 0x000fe40008000000 */
[----:B------:R-:W-:-:S04]  /*2a40*/  USEL UR4, UR4, URZ, UP0 ;  /* 0x000000ff04047287 */ /* 0x000fc80008000000 */
[----:B------:R-:W-:Y:S01]  /*2a50*/  ULEA UR4, UR4, UR8, 0x3 ;  /* 0x0000000804047291 */ /* 0x000fe2000f8e18ff */
[----:B-1----:R-:W-:-:S04]  /*2a60*/  LOP3.LUT R3, R2, UR5, RZ, 0x3c, !PT ;  /* 0x0000000502037c12 */ /* 0x002fc8000f8e3cff */
[----:B------:R-:W-:Y:S01]  /*2a70*/  SHF.L.U32 R3, R3, 0x1f, RZ ;  /* 0x0000001f03037819 */ /* 0x000fe200000006ff */
[----:B------:R-:W-:-:S07]  /*2a80*/  IMAD.U32 R0, RZ, RZ, UR4 ;  /* 0x00000004ff007e24 */ /* 0x000fce000f8e00ff */
.L_x_46:
[----:B-1----:R1:W2:Y:S02]  /*2a90*/  SYNCS.PHASECHK.TRANS64.TRYWAIT P0, [R0+URZ], R3 ;  /* 0x00000003000075a7 */ /* 0x0022a400080011ff */
[----:B--2---:R-:W-:Y:S05]  /*2aa0*/  @!P0 NANOSLEEP.SYNCS 0x989680 ;  /* 0x009896800000895d */ /* 0x004fea0003900000 */
[----:B------:R-:W2:Y:S02]  /*2ab0*/  @!P0 SYNCS.PHASECHK.TRANS64 P0, [R0+URZ], R3 ;  /* 0x00000003000085a7 */ /* 0x000ea400080010ff */
[----:B--2---:R-:W-:Y:S05]  /*2ac0*/  @P0 EXIT ;  /* 0x000000000000094d */ /* 0x004fea0003800000 */
[----:B------:R-:W-:Y:S05]  /*2ad0*/  BRA `(.L_x_46) ;  /* 0xfffffffc00ec7947 */ /* 0x000fea000383ffff */
.L_x_22:
[----:B------:R-:W-:-:S04]  /*2ae0*/  UISETP.NE.AND UP0, UPT, UR47, URZ, UPT ;  /* 0x000000ff2f00728c */ /* 0x000fc8000bf05270 */
[----:B------:R-:W-:-:S09]  /*2af0*/  UISETP.NE.OR UP0, UPT, UR17, 0x1, UP0 ;  /* 0x000000011100788c */ /* 0x000fd20008705670 */
[----:B------:R-:W-:Y:S05]  /*2b00*/  BRA.U UP0, `(.L_x_47) ;  /* 0x0000000500487547 */ /* 0x000fea000b800000 */
[----:B------:R-:W-:Y:S01]  /*2b10*/  ISETP.GE.U32.AND P2, PT, R0, 0x4, PT ;  /* 0x000000040000780c */ /* 0x000fe20003f46070 */
[----:B------:R-:W-:Y:S01]  /*2b20*/  IMAD.MOV.U32 R12, RZ, RZ, 0x1 ;  /* 0x00000001ff0c7424 */ /* 0x000fe200078e00ff */
[----:B------:R-:W-:Y:S02]  /*2b30*/  CS2R R10, SRZ ;  /* 0x00000000000a7805 */ /* 0x000fe4000001ff00 */
[----:B------:R-:W-:Y:S01]  /*2b40*/  CS2R R8, SRZ ;  /* 0x0000000000087805 */ /* 0x000fe2000001ff00 */
[----:B------:R-:W-:Y:S01]  /*2b50*/  UMOV UR6, 0x400 ;  /* 0x0000040000067882 */ /* 0x000fe20000000000 */
[----:B------:R-:W-:Y:S01]  /*2b60*/  UMOV UR5, URZ ;  /* 0x000000ff00057c82 */ /* 0x000fe20008000000 */
[----:B------:R-:W-:-:S12]  /*2b70*/  ULEA UR6, UR47, UR6, 0x18 ;  /* 0x000000062f067291 */ /* 0x000fd8000f8ec0ff */
.L_x_51:
[----:B------:R-:W-:Y:S02]  /*2b80*/  LEA R2, R8, UR6, 0x3 ;  /* 0x0000000608027c11 */ /* 0x000fe4000f8e18ff */
[----:B------:R-:W-:-:S03]  /*2b90*/  SHF.L.U32 R5, R9, 0x1f, RZ ;  /* 0x0000001f09057819 */ /* 0x000fc600000006ff */
[----:B------:R-:W-:Y:S01]  /*2ba0*/  VIADD R4, R2, 0xe0 ;  /* 0x000000e002047836 */ /* 0x000fe20000000000 */
[----:B------:R-:W1:Y:S02]  /*2bb0*/  SYNCS.PHASECHK.TRANS64.TRYWAIT P0, [R2+URZ+0xd0], R5 ;  /* 0x0000d005020075a7 */ /* 0x000e6400080011ff */
[----:B-1----:R-:W-:Y:S05]  /*2bc0*/  @!P0 BRA `(.L_x_48) ;  /* 0x0000008c00f48947 */ /* 0x002fea0003800000 */
.L_x_157:
[----:B------:R-:W-:Y:S01]  /*2bd0*/  ULEA UR4, UR5, UR6, 0x3 ;  /* 0x0000000605047291 */ /* 0x000fe2000f8e18ff */
[----:B------:R-:W-:Y:S02]  /*2be0*/  PRMT R4, RZ, 0x654, R4 ;  /* 0x00000654ff047816 */ /* 0x000fe40000000004 */
[----:B-1----:R-:W-:Y:S01]  /*2bf0*/  SHF.L.U32 R5, R12, 0x1f, RZ ;  /* 0x0000001f0c057819 */ /* 0x002fe200000006ff */
[----:B------:R-:W-:Y:S01]  /*2c00*/  UIADD3 UR7, UPT, UPT, UR4, 0x90, URZ ;  /* 0x0000009004077890 */ /* 0x000fe2000fffe0ff */
[----:B------:R1:W-:Y:S05]  /*2c10*/  SYNCS.ARRIVE.TRANS64.RED.A1T0 RZ, [R4+URZ], RZ ;  /* 0x000000ff04ff79a7 */ /* 0x0003ea00081004ff */
[----:B------:R-:W-:Y:S01]  /*2c20*/  IMAD.U32 R7, RZ, RZ, UR7 ;  /* 0x00000007ff077e24 */ /* 0x000fe2000f8e00ff */
[----:B------:R-:W2:Y:S04]  /*2c30*/  SYNCS.PHASECHK.TRANS64.TRYWAIT P0, [UR4+0xa0], R5 ;  /* 0x0000a005ff0075a7 */ /* 0x000ea80008001104 */
[----:B------:R-:W-:Y:S01]  /*2c40*/  PRMT R6, R0, 0x654, R7 ;  /* 0x0000065400067816 */ /* 0x000fe20000000007 */
[----:B-1----:R-:W-:Y:S01]  /*2c50*/  @!P2 IMAD.MOV.U32 R4, RZ, RZ, 0x10 ;  /* 0x00000010ff04a424 */ /* 0x002fe200078e00ff */
[----:B--2---:R-:W-:Y:S06]  /*2c60*/  @!P0 BRA `(.L_x_49) ;  /* 0x0000008c00e08947 */ /* 0x004fec0003800000 */
.L_x_159:
[----:B------:R-:W-:Y:S01]  /*2c70*/  ULEA UR8, UR5, UR6, 0x4 ;  /* 0x0000000605087291 */ /* 0x000fe2000f8e20ff */
[----:B------:R-:W-:Y:S01]  /*2c80*/  SEL R3, R6, R3, !P2 ;  /* 0x0000000306037207 */ /* 0x000fe20005000000 */
[----:B------:R-:W-:Y:S01]  /*2c90*/  UIADD3 UR9, UPT, UPT, UR4, 0x90, URZ ;  /* 0x0000009004097890 */ /* 0x000fe2000fffe0ff */
[----:B-1----:R-:W-:Y:S01]  /*2ca0*/  LEA R2, R11, UR6, 0x3 ;  /* 0x000000060b027c11 */ /* 0x002fe2000f8e18ff */
[----:B------:R-:W-:Y:S01]  /*2cb0*/  UIADD3 UR8, UPT, UPT, UR8, 0x100, URZ ;  /* 0x0000010008087890 */ /* 0x000fe2000fffe0ff */
[----:B------:R-:W-:Y:S01]  /*2cc0*/  SHF.L.U32 R5, R10, 0x1f, RZ ;  /* 0x0000001f0a057819 */ /* 0x000fe200000006ff */
[----:B------:R1:W-:Y:S01]  /*2cd0*/  @!P2 SYNCS.ARRIVE.TRANS64.RED RZ, [R3+URZ], R4 ;  /* 0x0000000403ffa9a7 */ /* 0x0003e200080004ff */
[----:B------:R-:W-:Y:S01]  /*2ce0*/  UIADD3 UR4, UPT, UPT, UR5, 0x1, URZ ;  /* 0x0000000105047890 */ /* 0x000fe2000fffe0ff */
[----:B------:R-:W-:-:S03]  /*2cf0*/  VIADD R8, R8, 0x1 ;  /* 0x0000000108087836 */ /* 0x000fc60000000000 */
[----:B------:R-:W-:Y:S02]  /*2d00*/  UISETP.NE.AND UP0, UPT, UR4, 0x2, UPT ;  /* 0x000000020400788c */ /* 0x000fe4000bf05270 */
[----:B------:R-:W-:Y:S06]  /*2d10*/  UGETNEXTWORKID.BROADCAST [UR8], [UR9] ;  /* 0x00000000080073ca */ /* 0x000fec0008000100 */
[----:B------:R-:W-:Y:S01]  /*2d20*/  USEL UR7, URZ, 0x1, UP0 ;  /* 0x00000001ff077887 */ /* 0x000fe20008000000 */
[----:B------:R-:W-:Y:S01]  /*2d30*/  ISETP.NE.AND P0, PT, R8, 0x2, PT ;  /* 0x000000020800780c */ /* 0x000fe20003f05270 */
[----:B------:R-:W-:Y:S01]  /*2d40*/  USEL UR5, UR4, URZ, UP0 ;  /* 0x000000ff04057287 */ /* 0x000fe20008000000 */
[----:B------:R-:W2:Y:S03]  /*2d50*/  SYNCS.PHASECHK.TRANS64.TRYWAIT P1, [R2+URZ+0x90], R5 ;  /* 0x00009005020075a7 */ /* 0x000ea600080211ff */
[----:B------:R-:W-:Y:S01]  /*2d60*/  LOP3.LUT R12, R12, UR7, RZ, 0x3c, !PT ;  /* 0x000000070c0c7c12 */ /* 0x000fe2000f8e3cff */
[----:B-12---:R-:W-:Y:S07]  /*2d70*/  @!P1 BRA `(.L_x_50) ;  /* 0x0000008c00b49947 */ /* 0x006fee0003800000 */
.L_x_160:
[C---:B------:R-:W-:Y:S01]  /*2d80*/  LEA R4, R11.reuse, UR6, 0x4 ;  /* 0x000000060b047c11 */ /* 0x040fe2000f8e20ff */
[----:B-1----:R-:W-:Y:S01]  /*2d90*/  VIADD R2, R2, 0xa0 ;  /* 0x000000a002027836 */ /* 0x002fe20000000000 */
[----:B------:R-:W-:Y:S01]  /*2da0*/  SEL R8, R8, RZ, P0 ;  /* 0x000000ff08087207 */ /* 0x000fe20000000000 */
[----:B------:R-:W-:-:S03]  /*2db0*/  VIADD R11, R11, 0x1 ;  /* 0x000000010b0b7836 */ /* 0x000fc60000000000 */
[----:B------:R-:W1:Y:S01]  /*2dc0*/  LDS.128 R4, [R4+0x100] ;  /* 0x0001000004047984 */ /* 0x000e620000000c00 */
[----:B------:R-:W-:Y:S02]  /*2dd0*/  PRMT R2, RZ, 0x654, R2 ;  /* 0x00000654ff027816 */ /* 0x000fe40000000002 */
[C---:B------:R-:W-:Y:S01]  /*2de0*/  ISETP.NE.AND P1, PT, R11.reuse, 0x2, PT ;  /* 0x000000020b00780c */ /* 0x040fe20003f25270 */
[----:B------:R-:W-:Y:S01]  /*2df0*/  @!PT LDS RZ, [RZ] ;  /* 0x00000000fffff984 */ /* 0x000fe20000000800 */
[----:B------:R-:W-:Y:S01]  /*2e00*/  @!PT LDS RZ, [RZ] ;  /* 0x00000000fffff984 */ /* 0x000fe20000000800 */
[----:B------:R-:W-:Y:S01]  /*2e10*/  @!PT LDS RZ, [RZ] ;  /* 0x00000000fffff984 */ /* 0x000fe20000000800 */
[----:B------:R-:W-:Y:S01]  /*2e20*/  @!PT LDS RZ, [RZ] ;  /* 0x00000000fffff984 */ /* 0x000fe20000000800 */
[----:B------:R2:W-:Y:S06]  /*2e30*/  MEMBAR.ALL.CTA ;  /* 0x0000000000007992 */ /* 0x0005ec0000008000 */
[----:B--2---:R-:W2:Y:S01]  /*2e40*/  FENCE.VIEW.ASYNC.S ;  /* 0x00000000000073c6 */ /* 0x004ea20000000000 */
[----:B------:R-:W-:Y:S01]  /*2e50*/  SEL R11, R11, RZ, P1 ;  /* 0x000000ff0b0b7207 */ /* 0x000fe20000800000 */
[----:B--2---:R2:W-:Y:S01]  /*2e60*/  SYNCS.ARRIVE.TRANS64.RED.A1T0 RZ, [R2+URZ], RZ ;  /* 0x000000ff02ff79a7 */ /* 0x0045e200081004ff */
[----:B-1----:R-:W-:-:S02]  /*2e70*/  LOP3.LUT P3, RZ, R6, 0x1, RZ, 0xc0, !PT ;  /* 0x0000000106ff7812 */ /* 0x002fc4000786c0ff */
[----:B------:R-:W-:-:S04]  /*2e80*/  SEL R5, RZ, 0x1, P1 ;  /* 0x00000001ff057807 */ /* 0x000fc80000800000 */
[----:B------:R-:W-:Y:S02]  /*2e90*/  LOP3.LUT R10, R10, R5, RZ, 0x3c, !PT ;  /* 0x000000050a0a7212 */ /* 0x000fe400078e3cff */
[----:B--2---:R-:W-:-:S04]  /*2ea0*/  SEL R2, RZ, 0x1, P0 ;  /* 0x00000001ff027807 */ /* 0x004fc80000000000 */
[----:B------:R-:W-:Y:S01]  /*2eb0*/  LOP3.LUT R9, R9, R2, RZ, 0x3c, !PT ;  /* 0x0000000209097212 */ /* 0x000fe200078e3cff */
[----:B------:R-:W-:Y:S06]  /*2ec0*/  @P3 BRA `(.L_x_51) ;  /* 0xfffffffc002c3947 */ /* 0x000fec000383ffff */
[----:B------:R-:W-:Y:S01]  /*2ed0*/  ULEA UR4, UR5, UR6, 0x3 ;  /* 0x0000000605047291 */ /* 0x000fe2000f8e18ff */
[----:B------:R-:W-:-:S08]  /*2ee0*/  SHF.L.U32 R3, R12, 0x1f, RZ ;  /* 0x0000001f0c037819 */ /* 0x000fd000000006ff */
[----:B------:R-:W1:Y:S02]  /*2ef0*/  SYNCS.PHASECHK.TRANS64 P0, [UR4+0xa0], R3 ;  /* 0x0000a003ff0075a7 */ /* 0x000e640008001004 */
[----:B-1----:R-:W-:Y:S05]  /*2f00*/  @P0 BRA `(.L_x_52) ;  /* 0x0000000000080947 */ /* 0x002fea0003800000 */
[----:B------:R-:W1:Y:S02]  /*2f10*/  SYNCS.PHASECHK.TRANS64.TRYWAIT P0, [UR4+0xa0], R3 ;  /* 0x0000a003ff0075a7 */ /* 0x000e640008001104 */
[----:B-1----:R-:W-:Y:S05]  /*2f20*/  @!P0 BRA `(.L_x_53) ;  /* 0x0000008c005c8947 */ /* 0x002fea0003800000 */
.L_x_52:
[----:B------:R-:W-:-:S04]  /*2f30*/  UIADD3 UR7, UPT, UPT, UR5, 0x1, URZ ;  /* 0x0000000105077890 */ /* 0x000fc8000fffe0ff */
[----:B------:R-:W-:-:S04]  /*2f40*/  UISETP.NE.AND UP0, UPT, UR7, 0x2, UPT ;  /* 0x000000020700788c */ /* 0x000fc8000bf05270 */
[----:B------:R-:W-:Y:S02]  /*2f50*/  USEL UR8, URZ, 0x1, UP0 ;  /* 0x00000001ff087887 */ /* 0x000fe40008000000 */
[----:B------:R-:W-:-:S04]  /*2f60*/  USEL UR7, UR7, URZ, UP0 ;  /* 0x000000ff07077287 */ /* 0x000fc80008000000 */
[----:B------:R-:W-:Y:S01]  /*2f70*/  ULEA UR7, UR7, UR6, 0x3 ;  /* 0x0000000607077291 */ /* 0x000fe2000f8e18ff */
[----:B-1----:R-:W-:-:S04]  /*2f80*/  LOP3.LUT R3, R12, UR8, RZ, 0x3c, !PT ;  /* 0x000000080c037c12 */ /* 0x002fc8000f8e3cff */
[----:B------:R-:W-:-:S04]  /*2f90*/  SHF.L.U32 R0, R3, 0x1f, RZ ;  /* 0x0000001f03007819 */ /* 0x000fc800000006ff */
[----:B------:R-:W1:Y:S02]  /*2fa0*/  SYNCS.PHASECHK.TRANS64 P0, [UR7+0xa0], R0 ;  /* 0x0000a000ff0075a7 */ /* 0x000e640008001007 */
[----:B-1----:R-:W-:Y:S05]  /*2fb0*/  @P0 EXIT ;  /* 0x000000000000094d */ /* 0x002fea0003800000 */
[----:B------:R-:W-:Y:S02]  /*2fc0*/  SHF.L.U32 R3, R3, 0x1f, RZ ;  /* 0x0000001f03037819 */ /* 0x000fe400000006ff */
[----:B------:R-:W-:-:S07]  /*2fd0*/  MOV R0, UR7 ;  /* 0x0000000700007c02 */ /* 0x000fce0008000f00 */
.L_x_54:
[----:B-1----:R1:W2:Y:S02]  /*2fe0*/  SYNCS.PHASECHK.TRANS64.TRYWAIT P0, [R0+URZ+0xa0], R3 ;  /* 0x0000a003000075a7 */ /* 0x0022a400080011ff */
[----:B--2---:R-:W-:Y:S05]  /*2ff0*/  @!P0 NANOSLEEP.SYNCS 0x989680 ;  /* 0x009896800000895d */ /* 0x004fea0003900000 */
[----:B------:R-:W2:Y:S02]  /*3000*/  @!P0 SYNCS.PHASECHK.TRANS64 P0, [R0+URZ+0xa0], R3 ;  /* 0x0000a003000085a7 */ /* 0x000ea400080010ff */
[----:B--2---:R-:W-:Y:S05]  /*3010*/  @P0 EXIT ;  /* 0x000000000000094d */ /* 0x004fea0003800000 */
[----:B------:R-:W-:Y:S05]  /*3020*/  BRA `(.L_x_54) ;  /* 0xfffffffc00ec7947 */ /* 0x000fea000383ffff */
.L_x_47:
[----:B------:R-:W-:Y:S05]  /*3030*/  BRA.U UP4, `(.L_x_55) ;  /* 0x0000001104587547 */ /* 0x000fea000b800000 */
[----:B------:R-:W-:Y:S01]  /*3040*/  UMOV UR4, 0x40 ;  /* 0x0000004000047882 */ /* 0x000fe20000000000 */
[----:B------:R-:W-:Y:S01]  /*3050*/  NOP ;  /* 0x0000000000007918 */ /* 0x000fe20000000000 */
[----:B------:R-:W-:Y:S01]  /*3060*/  ULEA UR5, UR47, UR4, 0x18 ;  /* 0x000000042f057291 */ /* 0x000fe2000f8ec0ff */
[----:B------:R-:W-:Y:S02]  /*3070*/  UMOV UR6, 0x400 ;  /* 0x0000040000067882 */ /* 0x000fe40000000000 */
[----:B------:R-:W-:-:S06]  /*3080*/  ULEA UR6, UR47, UR6, 0x18 ;  /* 0x000000062f067291 */ /* 0x000fcc000f8ec0ff */
[----:B------:R-:W1:Y:S02]  /*3090*/  LDS.U8 R0, [UR5+0x1c] ;  /* 0x00001c05ff007984 */ /* 0x000e640008000000 */
[----:B-1----:R-:W-:-:S13]  /*30a0*/  ISETP.NE.AND P0, PT, R0, RZ, PT ;  /* 0x000000ff0000720c */ /* 0x002fda0003f05270 */
[----:B------:R-:W-:Y:S05]  /*30b0*/  @P0 BRA `(.L_x_56) ;  /* 0x0000000400080947 */ /* 0x000fea0003800000 */
[----:B------:R-:W-:Y:S02]  /*30c0*/  UISETP.NE.U32.AND UP1, UPT, UR33, 0x1, UPT ;  /* 0x000000012100788c */ /* 0x000fe4000bf25070 */
[----:B------:R-:W-:-:S07]  /*30d0*/  UIADD3 UR7, UPT, UPT, UR5, 0x8, URZ ;  /* 0x0000000805077890 */ /* 0x000fce000fffe0ff */
[----:B------:R-:W-:Y:S05]  /*30e0*/  BRA.U !UP1, `(.L_x_57) ;  /* 0x00000001099c7547 */ /* 0x000fea000b800000 */
[----:B------:R-:W-:Y:S01]  /*30f0*/  ELECT P0, URZ, PT ;  /* 0x0000000000ff782f */ /* 0x000fe20003800000 */
[----:B------:R-:W-:-:S12]  /*3100*/  BSSY B0, `(.L_x_57) ;  /* 0x0000025000007945 */ /* 0x000fd80003800000 */
[----:B------:R-:W-:Y:S05]  /*3110*/  @!P0 BRA `(.L_x_58) ;  /* 0x00000000008c8947 */ /* 0x000fea0003800000 */
[----:B------:R-:W-:-:S05]  /*3120*/  UMOV UR4, 0x10 ;  /* 0x0000001000047882 */ /* 0x000fca0000000000 */
[----:B------:R-:W-:Y:S04]  /*3130*/  DEPBAR.LE SB1, 0x36 ;  /* 0x00009d800000791a */ /* 0x000fe80000000000 */
[----:B------:R-:W1:Y:S02]  /*3140*/  UTCATOMSWS.2CTA.FIND_AND_SET.ALIGN UP0, UR4, UR4 ;  /* 0x00000004000475e3 */ /* 0x000e640008200800 */
[----:B-1----:R-:W-:Y:S01]  /*3150*/  MOV R11, UR4 ;  /* 0x00000004000b7c02 */ /* 0x002fe20008000f00 */
[----:B------:R-:W-:Y:S06]  /*3160*/  BRA.U UP0, `(.L_x_59) ;  /* 0x0000000100187547 */ /* 0x000fec000b800000 */
.L_x_60:
[----:B------:R-:W-:Y:S05]  /*3170*/  NANOSLEEP 0x64 ;  /* 0x000000640000795d */ /* 0x000fea0003800000 */
[----:B------:R-:W-:-:S05]  /*3180*/  UMOV UR4, 0x10 ;  /* 0x0000001000047882 */ /* 0x000fca0000000000 */
[----:B------:R-:W-:Y:S04]  /*3190*/  DEPBAR.LE SB1, 0x36 ;  /* 0x00009d800000791a */ /* 0x000fe80000000000 */
[----:B------:R-:W1:Y:S02]  /*31a0*/  UTCATOMSWS.2CTA.FIND_AND_SET.ALIGN UP0, UR4, UR4 ;  /* 0x00000004000475e3 */ /* 0x000e640008200800 */
[----:B-1----:R-:W-:Y:S01]  /*31b0*/  MOV R11, UR4 ;  /* 0x00000004000b7c02 */ /* 0x002fe20008000f00 */
[----:B------:R-:W-:Y:S05]  /*31c0*/  BRA.U !UP0, `(.L_x_60) ;  /* 0xfffffffd08e87547 */ /* 0x000fea000b83ffff */
.L_x_59:
[----:B------:R-:W1:Y:S01]  /*31d0*/  LDS R7, [UR5+0x10] ;  /* 0x00001005ff077984 */ /* 0x000e620008000800 */
[----:B------:R-:W-:Y:S01]  /*31e0*/  IMAD.U32 R5, RZ, RZ, UR6 ;  /* 0x00000006ff057e24 */ /* 0x000fe2000f8e00ff */
[----:B------:R-:W-:-:S03]  /*31f0*/  MOV R4, UR34 ;  /* 0x0000002200047c02 */ /* 0x000fc60008000f00 */
[----:B------:R-:W-:Y:S01]  /*3200*/  VIADD R5, R5, 0x120 ;  /* 0x0000012005057836 */ /* 0x000fe20000000000 */
[----:B-1----:R-:W-:-:S04]  /*3210*/  SHF.L.U32 R7, R7, 0x1f, RZ ;  /* 0x0000001f07077819 */ /* 0x002fc800000006ff */
[----:B------:R-:W1:Y:S02]  /*3220*/  SYNCS.PHASECHK.TRANS64.TRYWAIT P0, [UR5+0x8], R7 ;  /* 0x00000807ff0075a7 */ /* 0x000e640008001105 */
[----:B-1----:R-:W-:Y:S05]  /*3230*/  @P0 BRA `(.L_x_61) ;  /* 0x0000000000080947 */ /* 0x002fea0003800000 */
[----:B------:R-:W1:Y:S02]  /*3240*/  SYNCS.PHASECHK.TRANS64.TRYWAIT P0, [UR5+0x8], R7 ;  /* 0x00000807ff0075a7 */ /* 0x000e640008001105 */
[----:B-1----:R-:W-:Y:S05]  /*3250*/  @!P0 BRA `(.L_x_62) ;  /* 0x0000008800a88947 */ /* 0x002fea0003800000 */
.L_x_61:
[----:B-1----:R-:W-:Y:S01]  /*3260*/  HFMA2 R0, -RZ, RZ, 0, 5.9604644775390625e-08 ;  /* 0x00000001ff007431 */ /* 0x002fe200000001ff */
[----:B------:R-:W-:Y:S01]  /*3270*/  UPRMT UR4, UR34, 0x654, UR7 ;  /* 0x0000065422047896 */ /* 0x000fe20008000007 */
[----:B------:R-:W-:Y:S01]  /*3280*/  IMAD.MOV.U32 R8, RZ, RZ, 0xffff ;  /* 0x0000ffffff087424 */ /* 0x000fe200078e00ff */
[----:B------:R-:W-:Y:S01]  /*3290*/  PRMT R4, R4, 0x654, R5 ;  /* 0x0000065404047816 */ /* 0x000fe20000000005 */
[----:B------:R-:W-:Y:S02]  /*32a0*/  IMAD.MOV.U32 R6, RZ, RZ, 0x4 ;  /* 0x00000004ff067424 */ /* 0x000fe400078e00ff */
[----:B------:R-:W-:Y:S01]  /*32b0*/  IMAD.SHL.U32 R9, R11, 0x20, RZ ;  /* 0x000000200b097824 */ /* 0x000fe200078e00ff */
[----:B------:R-:W-:Y:S02]  /*32c0*/  MOV R5, UR4 ;  /* 0x0000000400057c02 */ /* 0x000fe40008000f00 */
[-C--:B------:R-:W-:Y:S01]  /*32d0*/  SHF.L.U32 R8, R8, R11.reuse, RZ ;  /* 0x0000000b08087219 */ /* 0x080fe200000006ff */
[----:B------:R1:W-:Y:S01]  /*32e0*/  SYNCS.ARRIVE.TRANS64.RED RZ, [UR4], R6 ;  /* 0x00000006ffff79a7 */ /* 0x0003e20008000404 */
[----:B------:R-:W-:Y:S01]  /*32f0*/  SHF.L.U32 R7, R0, R11, RZ ;  /* 0x0000000b00077219 */ /* 0x000fe200000006ff */
[----:B------:R1:W-:Y:S04]  /*3300*/  STS [UR6+0x120], R9 ;  /* 0x00012009ff007988 */ /* 0x0003e80008000806 */
[----:B------:R1:W-:Y:S04]  /*3310*/  STAS [R4.64], R11 ;  /* 0x0000000b04007dbd */ /* 0x0003e8000c0008ff */
[----:B------:R1:W-:Y:S04]  /*3320*/  ATOMS.OR RZ, [UR5+0x14], R8 ;  /* 0x00001408ffff798c */ /* 0x0003e8000b000005 */
[----:B------:R1:W-:Y:S04]  /*3330*/  ATOMS.OR RZ, [UR5+0x18], R7 ;  /* 0x00001807ffff798c */ /* 0x0003e8000b000005 */
[----:B------:R1:W-:Y:S02]  /*3340*/  ATOMS.XOR RZ, [UR5+0x10], R0 ;  /* 0x00001000ffff798c */ /* 0x0003e4000b800005 */
.L_x_58:
[----:B------:R-:W-:Y:S05]  /*3350*/  BSYNC B0 ;  /* 0x0000000000007941 */ /* 0x000fea0003800000 */
.L_x_57:
[----:B------:R-:W-:Y:S05]  /*3360*/  BRA.U UP1, `(.L_x_63) ;  /* 0x00000001016c7547 */ /* 0x000fea000b800000 */
[----:B------:R-:W-:-:S03]  /*3370*/  UMOV UR4, 0xffffffff ;  /* 0xffffffff00047882 */ /* 0x000fc60000000000 */
[----:B------:R-:W-:Y:S05]  /*3380*/  BRA.DIV UR4, `(.L_x_64) ;  /* 0x0000008a04747947 */ /* 0x000fea000b800000 */
[----:B------:R-:W-:-:S13]  /*3390*/  ELECT P6, URZ, PT ;  /* 0x0000000000ff782f */ /* 0x000fda00038c0000 */
.L_x_164:
[----:B------:R-:W-:Y:S05]  /*33a0*/  @!P6 BRA `(.L_x_63) ;  /* 0x00000000005ce947 */ /* 0x000fea0003800000 */
[----:B-1----:R-:W1:Y:S02]  /*33b0*/  LDS R5, [UR5+0x10] ;  /* 0x00001005ff057984 */ /* 0x002e640008000800 */
[----:B-1----:R-:W-:-:S04]  /*33c0*/  SHF.L.U32 R5, R5, 0x1f, RZ ;  /* 0x0000001f05057819 */ /* 0x002fc800000006ff */
[----:B------:R-:W1:Y:S02]  /*33d0*/  SYNCS.PHASECHK.TRANS64.TRYWAIT P0, [UR5+0x8], R5 ;  /* 0x00000805ff0075a7 */ /* 0x000e640008001105 */
[----:B-1----:R-:W-:Y:S05]  /*33e0*/  @P0 BRA `(.L_x_65) ;  /* 0x0000000000080947 */ /* 0x002fea0003800000 */
[----:B------:R-:W1:Y:S02]  /*33f0*/  SYNCS.PHASECHK.TRANS64.TRYWAIT P0, [UR5+0x8], R5 ;  /* 0x00000805ff0075a7 */ /* 0x000e640008001105 */
[----:B-1----:R-:W-:Y:S05]  /*3400*/  @!P0 BRA `(.L_x_66) ;  /* 0x0000008800748947 */ /* 0x002fea0003800000 */
.L_x_65:
[----:B------:R-:W2:Y:S01]  /*3410*/  LDS R7, [UR6+0x120] ;  /* 0x00012006ff077984 */ /* 0x000ea20008000800 */
[----:B-1----:R-:W-:Y:S02]  /*3420*/  HFMA2 R0, -RZ, RZ, 0, 5.9604644775390625e-08 ;  /* 0x00000001ff007431 */ /* 0x002fe400000001ff */
[----:B------:R-:W-:Y:S01]  /*3430*/  IMAD.MOV.U32 R4, RZ, RZ, 0xffff ;  /* 0x0000ffffff047424 */ /* 0x000fe200078e00ff */
[----:B------:R-:W-:Y:S01]  /*3440*/  UPRMT UR4, UR34, 0x654, UR7 ;  /* 0x0000065422047896 */ /* 0x000fe20008000007 */
[----:B--2---:R-:W-:-:S03]  /*3450*/  IMAD.SHL.U32 R5, R7, 0x20, RZ ;  /* 0x0000002007057824 */ /* 0x004fc600078e00ff */
[-C--:B------:R-:W-:Y:S02]  /*3460*/  SHF.L.U32 R4, R4, R7.reuse, RZ ;  /* 0x0000000704047219 */ /* 0x080fe400000006ff */
[----:B------:R-:W-:Y:S01]  /*3470*/  SHF.L.U32 R7, R0, R7, RZ ;  /* 0x0000000700077219 */ /* 0x000fe200000006ff */
[----:B------:R2:W-:Y:S04]  /*3480*/  STS [UR6+0x120], R5 ;  /* 0x00012005ff007988 */ /* 0x0005e80008000806 */
[----:B------:R2:W-:Y:S04]  /*3490*/  ATOMS.OR RZ, [UR5+0x14], R4 ;  /* 0x00001404ffff798c */ /* 0x0005e8000b000005 */
[----:B------:R2:W-:Y:S01]  /*34a0*/  ATOMS.OR RZ, [UR5+0x18], R7 ;  /* 0x00001807ffff798c */ /* 0x0005e2000b000005 */
[----:B------:R-:W-:Y:S03]  /*34b0*/  SYNCS.ARRIVE.TRANS64.RED.A1T0 RZ, [UR4], RZ ;  /* 0x000000ffffff79a7 */ /* 0x000fe60008100404 */
[----:B------:R2:W-:Y:S01]  /*34c0*/  ATOMS.XOR RZ, [UR5+0x10], R0 ;  /* 0x00001000ffff798c */ /* 0x0005e2000b800005 */
[----:B------:R-:W-:Y:S05]  /*34d0*/  BRA `(.L_x_63) ;  /* 0x0000000000107947 */ /* 0x000fea0003800000 */
.L_x_56:
[----:B------:R-:W-:Y:S02]  /*34e0*/  MOV R0, 0xffffffff ;  /* 0xffffffff00007802 */ /* 0x000fe40000000f00 */
[----:B------:R-:W-:-:S03]  /*34f0*/  MOV R4, 0x3520 ;  /* 0x0000352000047802 */ /* 0x000fc60000000f00 */
[----:B------:R1:W-:Y:S04]  /*3500*/  STS [UR6+0x120], R0 ;  /* 0x00012000ff007988 */ /* 0x0003e80008000806 */
[----:B-1---5:R-:W-:Y:S05]  /*3510*/  CALL.REL.NOINC `($__internal_1_$__cuda_sm10x_tcgen05_guardrail_trap_phase_invalid_during_alloc) ;  /* 0x0000009000187944 */ /* 0x022fea0003c00000 */
.L_x_63:
[----:B------:R-:W-:Y:S05]  /*3520*/  WARPSYNC.ALL ;  /* 0x0000000000007948 */ /* 0x000fea0003800000 */
[----:B------:R-:W3:Y:S01]  /*3530*/  S2UR UR4, SR_CgaCtaId ;  /* 0x00000000000479c3 */ /* 0x000ee20000008800 */
[----:B------:R-:W-:Y:S01]  /*3540*/  UMOV UR17, 0x400 ;  /* 0x0000040000117882 */ /* 0x000fe20000000000 */
[----:B------:R-:W-:-:S06]  /*3550*/  NOP ;  /* 0x0000000000007918 */ /* 0x000fcc0000000000 */
[----:B------:R-:W-:Y:S06]  /*3560*/  BAR.ARV 0x6, 0xa0 ;  /* 0x0182800000007b1d */ /* 0x000fec0000002000 */
[----:B------:R-:W4:Y:S01]  /*3570*/  LDCU UR6, c[0x0][0x38c] ;  /* 0x00007180ff0677ac */ /* 0x000f220008000800 */
[----:B------:R-:W-:Y:S01]  /*3580*/  LOP3.LUT R3, R3, 0xffff, RZ, 0xc0, !PT ;  /* 0x0000ffff03037812 */ /* 0x000fe200078ec0ff */
[----:B-1----:R-:W-:Y:S01]  /*3590*/  IMAD.MOV.U32 R9, RZ, RZ, 0x1 ;  /* 0x00000001ff097424 */ /* 0x002fe200078e00ff */
[----:B------:R-:W-:Y:S01]  /*35a0*/  LOP3.LUT R2, R2, 0xffff, RZ, 0xc0, !PT ;  /* 0x0000ffff02027812 */ /* 0x000fe200078ec0ff */
[----:B------:R-:W-:Y:S01]  /*35b0*/  IMAD.MOV.U32 R8, RZ, RZ, RZ ;  /* 0x000000ffff087224 */ /* 0x000fe200078e00ff */
[----:B------:R-:W-:Y:S01]  /*35c0*/  R2UR UR20, R3 ;  /* 0x00000000031472ca */ /* 0x000fe200000e0000 */
[----:B------:R-:W-:Y:S01]  /*35d0*/  UMOV UR24, URZ ;  /* 0x000000ff00187c82 */ /* 0x000fe20008000000 */
[----:B------:R-:W-:-:S02]  /*35e0*/  R2UR UR30, R2 ;  /* 0x00000000021e72ca */ /* 0x000fc400000e0000 */
[----:B------:R-:W-:Y:S01]  /*35f0*/  CS2R R2, SRZ ;  /* 0x0000000000027805 */ /* 0x000fe2000001ff00 */
[----:B------:R-:W-:Y:S01]  /*3600*/  UMOV UR15, URZ ;  /* 0x000000ff000f7c82 */ /* 0x000fe20008000000 */
[----:B---3--:R-:W-:Y:S01]  /*3610*/  ULEA UR17, UR4, UR17, 0x18 ;  /* 0x0000001104117291 */ /* 0x008fe2000f8ec0ff */
[----:B------:R-:W-:Y:S01]  /*3620*/  UMOV UR14, URZ ;  /* 0x000000ff000e7c82 */ /* 0x000fe20008000000 */
[----:B------:R-:W-:Y:S02]  /*3630*/  UISETP.NE.AND UP3, UPT, UR33, URZ, UPT ;  /* 0x000000ff2100728c */ /* 0x000fe4000bf65270 */
[----:B------:R-:W-:Y:S02]  /*3640*/  UIADD3 UR5, UPT, UPT, UR17, 0x10800, URZ ;  /* 0x0001080011057890 */ /* 0x000fe4000fffe0ff */
[----:B------:R-:W-:-:S03]  /*3650*/  UIADD3 UR4, UPT, UPT, UR17, 0x18800, URZ ;  /* 0x0001880011047890 */ /* 0x000fc6000fffe0ff */
[----:B--2---:R-:W1:Y:S01]  /*3660*/  LDS R0, [UR17+0x120] ;  /* 0x00012011ff007984 */ /* 0x004e620008000800 */
[----:B----4-:R-:W-:Y:S02]  /*3670*/  UIADD3 UR6, UPT, UPT, UR6, 0x1f, URZ ;  /* 0x0000001f06067890 */ /* 0x010fe4000fffe0ff */
[----:B------:R-:W-:Y:S02]  /*3680*/  USHF.R.U32.HI UR5, URZ, 0x4, UR5 ;  /* 0x00000004ff057899 */ /* 0x000fe40008011605 */
[----:B------:R-:W-:Y:S02]  /*3690*/  USHF.R.S32.HI UR25, URZ, 0x1f, UR6 ;  /* 0x0000001fff197899 */ /* 0x000fe40008011406 */
[----:B------:R-:W-:Y:S02]  /*36a0*/  USHF.R.U32.HI UR4, URZ, 0x4, UR4 ;  /* 0x00000004ff047899 */ /* 0x000fe40008011604 */
[----:B------:R-:W-:Y:S02]  /*36b0*/  ULEA.HI UR25, UR25, UR6, URZ, 0x5 ;  /* 0x0000000619197291 */ /* 0x000fe4000f8f28ff */
[----:B------:R-:W-:-:S02]  /*36c0*/  ULOP3.LUT UR5, UR5, 0x3fff, URZ, 0xc0, !UPT ;  /* 0x00003fff05057892 */ /* 0x000fc4000f8ec0ff */
[----:B------:R-:W-:Y:S02]  /*36d0*/  USHF.R.S32.HI UR25, URZ, 0x5, UR25 ;  /* 0x00000005ff197899 */ /* 0x000fe40008011419 */
[----:B------:R-:W-:Y:S02]  /*36e0*/  ULOP3.LUT UR22, UR4, 0x3fff, URZ, 0xc0, !UPT ;  /* 0x00003fff04167892 */ /* 0x000fe4000f8ec0ff */
[----:B------:R-:W-:Y:S02]  /*36f0*/  UISETP.LT.AND UP0, UPT, UR25, 0x1, UPT ;  /* 0x000000011900788c */ /* 0x000fe4000bf01270 */
[----:B------:R-:W-:Y:S02]  /*3700*/  ULOP3.LUT UR21, UR5, 0x10000, URZ, 0xfc, !UPT ;  /* 0x0001000005157892 */ /* 0x000fe4000f8efcff */
[----:B------:R-:W-:Y:S02]  /*3710*/  ULOP3.LUT UR22, UR22, 0x10000, URZ, 0xfc, !UPT ;  /* 0x0001000016167892 */ /* 0x000fe4000f8efcff */
[----:B------:R-:W-:Y:S01]  /*3720*/  USEL UR31, UR25, 0x1, !UP0 ;  /* 0x00000001191f7887 */ /* 0x000fe2000c000000 */
[----:B------:R-:W-:Y:S01]  /*3730*/  UMOV UR28, 0x0 ;  /* 0x00000000001c7882 */ /* 0x000fe20000000000 */
[----:B------:R-:W-:Y:S01]  /*3740*/  UMOV UR29, 0x10400010 ;  /* 0x10400010001d7882 */ /* 0x000fe20000000000 */
[----:B------:R-:W-:Y:S01]  /*3750*/  UMOV UR26, 0x0 ;  /* 0x00000000001a7882 */ /* 0x000fe20000000000 */
[----:B------:R-:W-:Y:S01]  /*3760*/  UMOV UR27, 0x10400010 ;  /* 0x10400010001b7882 */ /* 0x000fe20000000000 */
[----:B-1----:R-:W-:-:S15]  /*3770*/  R2UR UR32, R0 ;  /* 0x00000000002072ca */ /* 0x002fde00000e0000 */
.L_x_74:
[C---:B------:R-:W-:Y:S02]  /*3780*/  LEA R0, R8.reuse, UR17, 0x3 ;  /* 0x0000001108007c11 */ /* 0x040fe4000f8e18ff */
[----:B------:R-:W-:Y:S02]  /*3790*/  SHF.L.U32 R5, R3, 0x1f, RZ ;  /* 0x0000001f03057819 */ /* 0x000fe400000006ff */
[----:B------:R-:W-:Y:S02]  /*37a0*/  LEA R4, R8, UR17, 0x4 ;  /* 0x0000001108047c11 */ /* 0x000fe4000f8e20ff */
[----:B------:R-:W1:Y:S02]  /*37b0*/  SYNCS.PHASECHK.TRANS64.TRYWAIT P0, [R0+URZ+0x90], R5 ;  /* 0x00009005000075a7 */ /* 0x000e6400080011ff */
[----:B-1-3--:R-:W-:Y:S05]  /*37c0*/  @!P0 BRA `(.L_x_67) ;  /* 0x00000084009c8947 */ /* 0x00afea0003800000 */
.L_x_165:
[----:B-1----:R-:W1:Y:S01]  /*37d0*/  LDS.128 R4, [R4+0x100] ;  /* 0x0001000004047984 */ /* 0x002e620000000c00 */
[----:B------:R-:W-:Y:S02]  /*37e0*/  VIADD R0, R0, 0xa0 ;  /* 0x000000a000007836 */ /* 0x000fe40000000000 */
[----:B------:R-:W-:Y:S01]  /*37f0*/  VIADD R8, R8, 0x1 ;  /* 0x0000000108087836 */ /* 0x000fe20000000000 */
[----:B------:R-:W-:Y:S01]  /*3800*/  @!PT LDS RZ, [RZ] ;  /* 0x00000000fffff984 */ /* 0x000fe20000000800 */
[----:B------:R-:W-:Y:S01]  /*3810*/  @!PT LDS RZ, [RZ] ;  /* 0x00000000fffff984 */ /* 0x000fe20000000800 */
[----:B------:R-:W-:Y:S01]  /*3820*/  @!PT LDS RZ, [RZ] ;  /* 0x00000000fffff984 */ /* 0x000fe20000000800 */
[----:B------:R-:W-:Y:S01]  /*3830*/  @!PT LDS RZ, [RZ] ;  /* 0x00000000fffff984 */ /* 0x000fe20000000800 */
[----:B------:R2:W-:Y:S06]  /*3840*/  MEMBAR.ALL.CTA ;  /* 0x0000000000007992 */ /* 0x0005ec0000008000 */
[----:B--2---:R-:W2:Y:S01]  /*3850*/  FENCE.VIEW.ASYNC.S ;  /* 0x00000000000073c6 */ /* 0x004ea20000000000 */
[----:B------:R-:W-:-:S04]  /*3860*/  PRMT R0, RZ, 0x654, R0 ;  /* 0x00000654ff007816 */ /* 0x000fc80000000000 */
[----:B--2---:R2:W-:Y:S01]  /*3870*/  SYNCS.ARRIVE.TRANS64.RED.A1T0 RZ, [R0+URZ], RZ ;  /* 0x000000ff00ff79a7 */ /* 0x0045e200081004ff */
[----:B-1----:R-:W-:Y:S01]  /*3880*/  LOP3.LUT P1, RZ, R6, 0x1, RZ, 0xc0, !PT ;  /* 0x0000000106ff7812 */ /* 0x002fe2000782c0ff */
[----:B--2---:R-:W-:-:S12]  /*3890*/  BRA.U UP3, `(.L_x_68) ;  /* 0x0000000103e07547 */ /* 0x004fd8000b800000 */
[----:B------:R-:W1:Y:S01]  /*38a0*/  LDCU UR4, c[0x0][0x38c] ;  /* 0x00007180ff0477ac */ /* 0x000e620008000800 */
[----:B------:R-:W-:Y:S02]  /*38b0*/  PLOP3.LUT P2, PT, PT, PT, PT, 0x80, 0x8 ;  /* 0x000000000008781c */ /* 0x000fe40003f4f070 */
[----:B------:R-:W-:Y:S01]  /*38c0*/  SHF.L.U32 R5, R9, 0x1f, RZ ;  /* 0x0000001f09057819 */ /* 0x000fe200000006ff */
[----:B------:R-:W-:Y:S02]  /*38d0*/  ULEA UR23, UR24, UR17, 0x3 ;  /* 0x0000001118177291 */ /* 0x000fe4000f8e18ff */
[----:B------:R-:W-:Y:S02]  /*38e0*/  ULEA UR18, UR24, UR32, 0x8 ;  /* 0x0000002018127291 */ /* 0x000fe4000f8e40ff */
[----:B-1----:R-:W-:-:S06]  /*38f0*/  UISETP.GE.AND UP0, UPT, UR4, 0x1, UPT ;  /* 0x000000010400788c */ /* 0x002fcc000bf06270 */
[----:B------:R-:W-:-:S05]  /*3900*/  PLOP3.LUT P0, PT, PT, PT, UP0, 0x80, 0x8 ;  /* 0x000000000008781c */ /* 0x000fca0003f0f008 */
[----:B------:R-:W-:-:S08]  /*3910*/  @UP0 ULEA UR4, UR15, UR17, 0x3 ;  /* 0x000000110f040291 */ /* 0x000fd0000f8e18ff */
[----:B------:R-:W-:-:S04]  /*3920*/  @P0 SHF.L.U32 R0, R2, 0x1f, RZ ;  /* 0x0000001f02000819 */ /* 0x000fc800000006ff */
[----:B------:R1:W2:Y:S01]  /*3930*/  @P0 SYNCS.PHASECHK.TRANS64.TRYWAIT P2, [UR4], R0 ;  /* 0x00000000ff0005a7 */ /* 0x0002a20008041104 */
[----:B------:R-:W3:Y:S02]  /*3940*/  SYNCS.PHASECHK.TRANS64.TRYWAIT P0, [UR23+0xc0], R5 ;  /* 0x0000c005ff0075a7 */ /* 0x000ee40008001117 */
[----:B-123--:R-:W-:Y:S05]  /*3950*/  @!P0 BRA `(.L_x_69) ;  /* 0x00000084004c8947 */ /* 0x00efea0003800000 */
.L_x_167:
[----:B------:R-:W-:Y:S01]  /*3960*/  UMOV UR19, UR14 ;  /* 0x0000000e00137c82 */ /* 0x000fe20008000000 */
[----:B------:R-:W-:Y:S05]  /*3970*/  BRA.U !UP0, `(.L_x_70) ;  /* 0x0000000108987547 */ /* 0x000fea000b800000 */
[----:B------:R-:W-:Y:S02]  /*3980*/  UIADD3 UR19, UPT, UPT, UR31, UR14, URZ ;  /* 0x0000000e1f137290 */ /* 0x000fe4000fffe0ff */
[----:B------:R-:W-:Y:S01]  /*3990*/  UPLOP3.LUT UP2, UPT, UPT, UPT, UPT, 0x40, 0x4 ;  /* 0x000000000004789c */ /* 0x000fe20003f4e870 */
[----:B------:R-:W-:Y:S01]  /*39a0*/  UMOV UR16, UR25 ;  /* 0x0000001900107c82 */ /* 0x000fe20008000000 */
[----:B------:R-:W-:-:S09]  /*39b0*/  UMOV UR6, UR15 ;  /* 0x0000000f00067c82 */ /* 0x000fd20008000000 */
.L_x_73:
[----:B--2---:R-:W-:Y:S01]  /*39c0*/  ULEA UR5, UR6, UR17, 0x3 ;  /* 0x0000001106057291 */ /* 0x004fe2000f8e18ff */
[----:B---3--:R-:W-:Y:S11]  /*39d0*/  @P2 BRA `(.L_x_71) ;  /* 0x00000000000c2947 */ /* 0x008ff60003800000 */
[----:B-1----:R-:W-:Y:S04]  /*39e0*/  SHF.L.U32 R5, R2, 0x1f, RZ ;  /* 0x0000001f02057819 */ /* 0x002fe800000006ff */
[----:B------:R-:W1:Y:S02]  /*39f0*/  SYNCS.PHASECHK.TRANS64.TRYWAIT P0, [UR5], R5 ;  /* 0x00000005ff0075a7 */ /* 0x000e640008001105 */
[----:B-1----:R-:W-:Y:S05]  /*3a00*/  @!P0 BRA `(.L_x_72) ;  /* 0x0000008400388947 */ /* 0x002fea0003800000 */
.L_x_71:
[----:B------:R-:W-:Y:S01]  /*3a10*/  UISETP.NE.AND UP0, UPT, UR16, 0x1, UPT ;  /* 0x000000011000788c */ /* 0x000fe2000bf05270 */
[----:B------:R-:W-:Y:S01]  /*3a20*/  PLOP3.LUT P2, PT, PT, PT, PT, 0x80, 0x8 ;  /* 0x000000000008781c */ /* 0x000fe20003f4f070 */
[----:B------:R-:W-:Y:S02]  /*3a30*/  UIADD3 UR4, UPT, UPT, UR6, 0x1, URZ ;  /* 0x0000000106047890 */ /* 0x000fe4000fffe0ff */
[----:B------:R-:W-:Y:S02]  /*3a40*/  ULEA UR12, UR6, UR22, 0x9 ;  /* 0x00000016060c7291 */ /* 0x000fe4000f8e48ff */
[----:B------:R-:W-:Y:S01]  /*3a50*/  UISETP.NE.AND UP1, UPT, UR4, 0x4, UPT ;  /* 0x000000040400788c */ /* 0x000fe2000bf25270 */
[----:B------:R-:W-:Y:S01]  /*3a60*/  PLOP3.LUT P0, PT, PT, PT, UP0, 0x80, 0x8 ;  /* 0x000000000008781c */ /* 0x000fe20003f0f008 */
[----:B------:R-:W-:Y:S02]  /*3a70*/  UIADD3 UR10, UPT, UPT, UR12, 0x2, URZ ;  /* 0x000000020c0a7890 */ /* 0x000fe4000fffe0ff */
[----:B------:R-:W-:Y:S02]  /*3a80*/  USEL UR7, URZ, 0x1, UP1 ;  /* 0x00000001ff077887 */ /* 0x000fe40008800000 */
[----:B------:R-:W-:Y:S02]  /*3a90*/  USEL UR15, UR4, URZ, UP1 ;  /* 0x000000ff040f7287 */ /* 0x000fe40008800000 */
[----:B------:R-:W-:Y:S02]  /*3aa0*/  UIADD3 UR14, UPT, UPT, UR14, 0x1, URZ ;  /* 0x000000010e0e7890 */ /* 0x000fe4000fffe0ff */
[----:B------:R-:W-:Y:S01]  /*3ab0*/  @UP0 ULEA UR4, UR15, UR17, 0x3 ;  /* 0x000000110f040291 */ /* 0x000fe2000f8e18ff */
[----:B------:R-:W-:Y:S01]  /*3ac0*/  LOP3.LUT R2, R2, UR7, RZ, 0x3c, !PT ;  /* 0x0000000702027c12 */ /* 0x000fe2000f8e3cff */
[----:B------:R-:W-:Y:S01]  /*3ad0*/  UIADD3 UR7, UPT, UPT, UR5, 0x20, URZ ;  /* 0x0000002005077890 */ /* 0x000fe2000fffe0ff */
[----:B------:R-:W-:Y:S02]  /*3ae0*/  UMOV UR13, 0x80004020 ;  /* 0x80004020000d7882 */ /* 0x000fe40000000000 */
[----:B-1----:R-:W-:Y:S01]  /*3af0*/  @P0 SHF.L.U32 R0, R2, 0x1f, RZ ;  /* 0x0000001f02000819 */ /* 0x002fe200000006ff */
[----:B------:R-:W-:Y:S01]  /*3b00*/  UMOV UR5, 0x80004020 ;  /* 0x8000402000057882 */ /* 0x000fe20000000000 */
[----:B------:R-:W-:Y:S01]  /*3b10*/  UMOV UR11, 0x80004020 ;  /* 0x80004020000b7882 */ /* 0x000fe20000000000 */
[----:B------:R-:W-:Y:S01]  /*3b20*/  UMOV UR9, 0x80004020 ;  /* 0x8000402000097882 */ /* 0x000fe20000000000 */
[----:B------:R2:W3:Y:S01]  /*3b30*/  @P0 SYNCS.PHASECHK.TRANS64.TRYWAIT P2, [UR4], R0 ;  /* 0x00000000ff0005a7 */ /* 0x0004e20008041104 */
[----:B------:R-:W-:Y:S02]  /*3b40*/  ULEA UR4, UR6, UR21, 0x9 ;  /* 0x0000001506047291 */ /* 0x000fe4000f8e48ff */
[----:B------:R-:W-:Y:S02]  /*3b50*/  UISETP.NE.AND UP0, UPT, UR14, UR19, UPT ;  /* 0x000000130e00728c */ /* 0x000fe4000bf05270 */
[----:B------:R-:W-:Y:S02]  /*3b60*/  UIADD3 UR8, UPT, UPT, UR4, 0x2, URZ ;  /* 0x0000000204087890 */ /* 0x000fe4000fffe0ff */
[----:B------:R-:W-:Y:S01]  /*3b70*/  UIADD3 UR16, UPT, UPT, UR16, -0x1, URZ ;  /* 0xffffffff10107890 */ /* 0x000fe2000fffe0ff */
[----:B------:R-:W-:Y:S02]  /*3b80*/  UMOV UR6, UR15 ;  /* 0x0000000f00067c82 */ /* 0x000fe40008000000 */
[----:B------:R2:W-:Y:S01]  /*3b90*/  UTCHMMA.2CTA gdesc[UR4], gdesc[UR12], tmem[UR18], tmem[UR28], idesc[UR29], UP2 ;  /* 0x00ff1c0c040075ea */ /* 0x0005e20009200012 */
[----:B------:R-:W-:Y:S03]  /*3ba0*/  UPLOP3.LUT UP2, UPT, UPT, UPT, UPT, 0x80, 0x8 ;  /* 0x000000000008789c */ /* 0x000fe60003f4f070 */
[----:B------:R2:W-:Y:S01]  /*3bb0*/  UTCHMMA.2CTA gdesc[UR8], gdesc[UR10], tmem[UR18], tmem[UR26], idesc[UR27], UPT ;  /* 0x00ff1a0a080075ea */ /* 0x0005e2000ba00012 */
[----:B------:R2:W-:Y:S01]  /*3bc0*/  UTCBAR.2CTA.MULTICAST [UR7], URZ, UR20 ;  /* 0x000000ff070073e9 */ /* 0x0005e20008200814 */
[----:B------:R-:W-:Y:S06]  /*3bd0*/  BRA.U UP0, `(.L_x_73) ;  /* 0xfffffffd00787547 */ /* 0x000fec000b83ffff */
.L_x_70:
[----:B--2---:R-:W-:Y:S01]  /*3be0*/  UIADD3 UR4, UPT, UPT, UR23, 0xb0, URZ ;  /* 0x000000b017047890 */ /* 0x004fe2000fffe0ff */
[----:B------:R-:W-:-:S08]  /*3bf0*/  UMOV UR14, UR19 ;  /* 0x00000013000e7c82 */ /* 0x000fd00008000000 */
[----:B------:R2:W-:Y:S01]  /*3c00*/  UTCBAR.2CTA.MULTICAST [UR4], URZ, UR30 ;  /* 0x000000ff040073e9 */ /* 0x0005e2000820081e */
[----:B------:R-:W-:Y:S02]  /*3c10*/  NOP ;  /* 0x0000000000007918 */ /* 0x000fe40000000000 */
.L_x_68:
[----:B--2---:R-:W-:Y:S01]  /*3c20*/  UIADD3 UR4, UPT, UPT, UR24, 0x1, URZ ;  /* 0x0000000118047890 */ /* 0x004fe2000fffe0ff */
[----:B------:R-:W-:-:S03]  /*3c30*/  ISETP.NE.AND P0, PT, R8, 0x2, PT ;  /* 0x000000020800780c */ /* 0x000fc60003f05270 */
[----:B------:R-:W-:Y:S01]  /*3c40*/  UISETP.NE.AND UP0, UPT, UR4, 0x2, UPT ;  /* 0x000000020400788c */ /* 0x000fe2000bf05270 */
[----:B-1----:R-:W-:Y:S02]  /*3c50*/  SEL R0, RZ, 0x1, P0 ;  /* 0x00000001ff007807 */ /* 0x002fe40000000000 */
[----:B------:R-:W-:Y:S01]  /*3c60*/  SEL R8, R8, RZ, P0 ;  /* 0x000000ff08087207 */ /* 0x000fe20000000000 */
[----:B------:R-:W-:Y:S01]  /*3c70*/  USEL UR5, URZ, 0x1, UP0 ;  /* 0x00000001ff057887 */ /* 0x000fe20008000000 */
[----:B------:R-:W-:Y:S01]  /*3c80*/  LOP3.LUT R3, R3, R0, RZ, 0x3c, !PT ;  /* 0x0000000003037212 */ /* 0x000fe200078e3cff */
[----:B------:R-:W-:-:S04]  /*3c90*/  USEL UR24, UR4, URZ, UP0 ;  /* 0x000000ff04187287 */ /* 0x000fc80008000000 */
[----:B------:R-:W-:Y:S01]  /*3ca0*/  LOP3.LUT R9, R9, UR5, RZ, 0x3c, !PT ;  /* 0x0000000509097c12 */ /* 0x000fe2000f8e3cff */
[----:B------:R-:W-:Y:S07]  /*3cb0*/  @P1 BRA `(.L_x_74) ;  /* 0xfffffff800b01947 */ /* 0x000fee000383ffff */
[----:B------:R-:W1:Y:S01]  /*3cc0*/  S2UR UR8, SR_CgaCtaId ;  /* 0x00000000000879c3 */ /* 0x000e620000008800 */
[----:B------:R-:W-:Y:S01]  /*3cd0*/  ELECT P0, URZ, PT ;  /* 0x0000000000ff782f */ /* 0x000fe20003800000 */
[----:B------:R-:W-:Y:S01]  /*3ce0*/  HFMA2 R0, -RZ, RZ, 0, 5.9604644775390625e-08 ;  /* 0x00000001ff007431 */ /* 0x000fe200000001ff */
[----:B------:R-:W-:-:S05]  /*3cf0*/  UMOV UR4, 0x40 ;  /* 0x0000004000047882 */ /* 0x000fca0000000000 */
[----:B------:R-:W-:Y:S01]  /*3d00*/  UVIRTCOUNT.DEALLOC.SMPOOL 0x80 ;  /* 0x000000800000784c */ /* 0x000fe20000000000 */
[----:B------:R-:W-:Y:S02]  /*3d10*/  UISETP.NE.AND UP0, UPT, UR33, URZ, UPT ;  /* 0x000000ff2100728c */ /* 0x000fe4000bf05270 */
[----:B-1----:R-:W-:-:S09]  /*3d20*/  ULEA UR8, UR8, UR4, 0x18 ;  /* 0x0000000408087291 */ /* 0x002fd2000f8ec0ff */
[----:B------:R1:W-:Y:S01]  /*3d30*/  @P0 STS.U8 [UR8+0x1c], R0 ;  /* 0x00001c00ff000988 */ /* 0x0003e20008000008 */
[----:B------:R-:W-:Y:S05]  /*3d40*/  BRA.U UP0, `(.L_x_75) ;  /* 0x0000000100587547 */ /* 0x000fea000b800000 */
[----:B------:R-:W-:Y:S01]  /*3d50*/  UIADD3 UR5, UPT, UPT, UR17, 0xc0, URZ ;  /* 0x000000c011057890 */ /* 0x000fe2000fffe0ff */
[----:B------:R-:W-:-:S03]  /*3d60*/  SHF.L.U32 R3, R9, 0x1f, RZ ;  /* 0x0000001f09037819 */ /* 0x000fc600000006ff */
[----:B------:R-:W-:-:S09]  /*3d70*/  ULEA UR4, UR24, UR5, 0x3 ;  /* 0x0000000518047291 */ /* 0x000fd2000f8e18ff */
[----:B------:R-:W2:Y:S02]  /*3d80*/  SYNCS.PHASECHK.TRANS64.TRYWAIT P0, [UR4], R3 ;  /* 0x00000003ff0075a7 */ /* 0x000ea40008001104 */
[----:B--2---:R-:W-:Y:S05]  /*3d90*/  @!P0 BRA `(.L_x_76) ;  /* 0x00000080006c8947 */ /* 0x004fea0003800000 */
.L_x_170:
[----:B------:R-:W-:-:S04]  /*3da0*/  UIADD3 UR4, UPT, UPT, UR24, 0x1, URZ ;  /* 0x0000000118047890 */ /* 0x000fc8000fffe0ff */
[----:B------:R-:W-:-:S04]  /*3db0*/  UISETP.NE.AND UP1, UPT, UR4, 0x2, UPT ;  /* 0x000000020400788c */ /* 0x000fc8000bf25270 */
[----:B------:R-:W-:Y:S02]  /*3dc0*/  USEL UR6, URZ, 0x1, UP1 ;  /* 0x00000001ff067887 */ /* 0x000fe40008800000 */
[----:B------:R-:W-:-:S04]  /*3dd0*/  USEL UR4, UR4, URZ, UP1 ;  /* 0x000000ff04047287 */ /* 0x000fc80008800000 */
[----:B------:R-:W-:Y:S01]  /*3de0*/  ULEA UR4, UR4, UR5, 0x3 ;  /* 0x0000000504047291 */ /* 0x000fe2000f8e18ff */
[----:B-1----:R-:W-:-:S04]  /*3df0*/  LOP3.LUT R3, R9, UR6, RZ, 0x3c, !PT ;  /* 0x0000000609037c12 */ /* 0x002fc8000f8e3cff */
[----:B------:R-:W-:Y:S01]  /*3e00*/  SHF.L.U32 R3, R3, 0x1f, RZ ;  /* 0x0000001f03037819 */ /* 0x000fe200000006ff */
[----:B------:R-:W-:-:S04]  /*3e10*/  IMAD.U32 R0, RZ, RZ, UR4 ;  /* 0x00000004ff007e24 */ /* 0x000fc8000f8e00ff */
[----:B------:R1:W2:Y:S03]  /*3e20*/  SYNCS.PHASECHK.TRANS64.TRYWAIT P0, [R0+URZ], R3 ;  /* 0x00000003000075a7 */ /* 0x0002a600080011ff */
[----:B--2---:R-:W-:Y:S05]  /*3e30*/  @!P0 NANOSLEEP.SYNCS 0x989680 ;  /* 0x009896800000895d */ /* 0x004fea0003900000 */
[----:B------:R-:W2:Y:S02]  /*3e40*/  @!P0 SYNCS.PHASECHK.TRANS64 P0, [R0+URZ], R3 ;  /* 0x00000003000085a7 */ /* 0x000ea400080010ff */
[----:B--2---:R-:W-:Y:S05]  /*3e50*/  @P0 BRA `(.L_x_77) ;  /* 0x0000000000200947 */ /* 0x004fea0003800000 */
.L_x_78:
[----:B--2---:R2:W4:Y:S02]  /*3e60*/  SYNCS.PHASECHK.TRANS64.TRYWAIT P0, [R0+URZ], R3 ;  /* 0x00000003000075a7 */ /* 0x00452400080011ff */
[----:B----4-:R-:W-:Y:S05]  /*3e70*/  @!P0 NANOSLEEP.SYNCS 0x989680 ;  /* 0x009896800000895d */ /* 0x010fea0003900000 */
[----:B------:R-:W4:Y:S02]  /*3e80*/  @!P0 SYNCS.PHASECHK.TRANS64 P0, [R0+URZ], R3 ;  /* 0x00000003000085a7 */ /* 0x000f2400080010ff */
[----:B----4-:R-:W-:Y:S05]  /*3e90*/  @!P0 BRA `(.L_x_78) ;  /* 0xfffffffc00f08947 */ /* 0x010fea000383ffff */
[----:B------:R-:W-:Y:S05]  /*3ea0*/  BRA `(.L_x_77) ;  /* 0x00000000000c7947 */ /* 0x000fea0003800000 */
.L_x_75:
[----:B------:R-:W-:-:S04]  /*3eb0*/  UIADD3 UR4, UPT, UPT, UR17, 0xf0, URZ ;  /* 0x000000f011047890 */ /* 0x000fc8000fffe0ff */
[----:B------:R-:W-:-:S09]  /*3ec0*/  UPRMT UR4, UR34, 0x654, UR4 ;  /* 0x0000065422047896 */ /* 0x000fd20008000004 */
[----:B------:R-:W-:Y:S03]  /*3ed0*/  SYNCS.ARRIVE.TRANS64.RED.A1T0 RZ, [UR4], RZ ;  /* 0x000000ffffff79a7 */ /* 0x000fe60008100404 */
.L_x_77:
[----:B-12---:R-:W-:Y:S01]  /*3ee0*/  SHF.L.U32 R3, RZ, 0x1f, RZ ;  /* 0x0000001fff037819 */ /* 0x006fe200000006ff */
[----:B------:R-:W-:Y:S01]  /*3ef0*/  UIADD3 UR4, UPT, UPT, UR17, 0xf0, URZ ;  /* 0x000000f011047890 */ /* 0x000fe2000fffe0ff */
[----:B------:R-:W-:Y:S02]  /*3f00*/  PLOP3.LUT P0, PT, PT, PT, UP0, 0x80, 0x8 ;  /* 0x000000000008781c */ /* 0x000fe40003f0f008 */
[----:B------:R-:W1:Y:S02]  /*3f10*/  SYNCS.PHASECHK.TRANS64.TRYWAIT P1, [UR17+0xf0], R3 ;  /* 0x0000f003ff0075a7 */ /* 0x000e640008021111 */
[----:B-1----:R-:W-:Y:S09]  /*3f20*/  @!P1 BRA `(.L_x_79) ;  /* 0x0000008000209947 */ /* 0x002ff20003800000 */
.L_x_172:
[----:B------:R-:W-:Y:S01]  /*3f30*/  @!UP0 UPRMT UR4, UR34, 0x654, UR4 ;  /* 0x0000065422048896 */ /* 0x000fe20008000004 */
[----:B------:R-:W-:Y:S01]  /*3f40*/  UMOV UR5, 0xffff ;  /* 0x0000ffff00057882 */ /* 0x000fe20000000000 */
[----:B------:R-:W-:-:S07]  /*3f50*/  UMOV UR6, 0x1 ;  /* 0x0000000100067882 */ /* 0x000fce0000000000 */
[----:B------:R-:W-:Y:S01]  /*3f60*/  @!P0 SYNCS.ARRIVE.TRANS64.RED.A1T0 RZ, [UR4], RZ ;  /* 0x000000ffffff89a7 */ /* 0x000fe20008100404 */
[----:B------:R-:W-:Y:S01]  /*3f70*/  NOP ;  /* 0x0000000000007918 */ /* 0x000fe20000000000 */
[----:B-1----:R-:W1:Y:S01]  /*3f80*/  LDS R0, [UR8+0x14] ;  /* 0x00001408ff007984 */ /* 0x002e620008000800 */
[----:B------:R-:W-:-:S04]  /*3f90*/  ULOP3.LUT UR4, UR32, 0xffff, URZ, 0xc0, !UPT ;  /* 0x0000ffff20047892 */ /* 0x000fc8000f8ec0ff */
[----:B------:R-:W-:-:S04]  /*3fa0*/  USHF.R.U32.HI UR4, URZ, 0x5, UR4 ;  /* 0x00000005ff047899 */ /* 0x000fc80008011604 */
[----:B------:R-:W-:Y:S02]  /*3fb0*/  USHF.L.U32 UR5, UR5, UR4, URZ ;  /* 0x0000000405057299 */ /* 0x000fe400080006ff */
[----:B------:R-:W-:-:S04]  /*3fc0*/  USHF.L.U32 UR4, UR6, UR4, URZ ;  /* 0x0000000406047299 */ /* 0x000fc800080006ff */
[----:B-1----:R-:W-:-:S04]  /*3fd0*/  LOP3.LUT R0, R0, UR5, RZ, 0xc0, !PT ;  /* 0x0000000500007c12 */ /* 0x002fc8000f8ec0ff */
[----:B------:R-:W-:-:S13]  /*3fe0*/  ISETP.NE.AND P0, PT, R0, UR5, PT ;  /* 0x0000000500007c0c */ /* 0x000fda000bf05270 */
[----:B------:R-:W-:Y:S05]  /*3ff0*/  @P0 BRA `(.L_x_80) ;  /* 0x0000000000580947 */ /* 0x000fea0003800000 */
[----:B------:R-:W1:Y:S02]  /*4000*/  LDS R0, [UR8+0x18] ;  /* 0x00001808ff007984 */ /* 0x000e640008000800 */
[----:B-1----:R-:W-:-:S04]  /*4010*/  LOP3.LUT R0, R0, UR4, RZ, 0xc0, !PT ;  /* 0x0000000400007c12 */ /* 0x002fc8000f8ec0ff */
[----:B------:R-:W-:-:S13]  /*4020*/  ISETP.NE.AND P0, PT, R0, UR4, PT ;  /* 0x0000000400007c0c */ /* 0x000fda000bf05270 */
[----:B------:R-:W-:Y:S05]  /*4030*/  @P0 BRA `(.L_x_81) ;  /* 0x00000000003c0947 */ /* 0x000fea0003800000 */
[----:B------:R-:W1:Y:S01]  /*4040*/  S2R R2, SR_LANEID ;  /* 0x0000000000027919 */ /* 0x000e620000000000 */
[----:B------:R-:W-:Y:S01]  /*4050*/  ULOP3.LUT UR5, URZ, UR5, URZ, 0x33, !UPT ;  /* 0x00000005ff057292 */ /* 0x000fe2000f8e33ff */
[----:B------:R-:W-:Y:S01]  /*4060*/  LOP3.LUT R4, RZ, UR4, RZ, 0x33, !PT ;  /* 0x00000004ff047c12 */ /* 0x000fe2000f8e33ff */
[----:B------:R-:W-:Y:S02]  /*4070*/  VOTEU.ANY UR4, UPT, PT ;  /* 0x0000000000047886 */ /* 0x000fe400038e0100 */
[----:B------:R-:W-:Y:S01]  /*4080*/  UFLO.U32 UR4, UR4 ;  /* 0x00000004000472bd */ /* 0x000fe200080e0000 */
[----:B------:R-:W2:Y:S01]  /*4090*/  REDUX UR6, R4 ;  /* 0x00000000040673c4 */ /* 0x000ea20000000000 */
[----:B------:R-:W-:-:S06]  /*40a0*/  IMAD.U32 R0, RZ, RZ, UR5 ;  /* 0x00000005ff007e24 */ /* 0x000fcc000f8e00ff */
[----:B------:R4:W-:Y:S01]  /*40b0*/  UTCATOMSWS.AND URZ, UR5 ;  /* 0x0000000500ff79e3 */ /* 0x0009e20008000000 */
[----:B------:R-:W3:Y:S01]  /*40c0*/  REDUX UR7, R0 ;  /* 0x00000000000773c4 */ /* 0x000ee20000000000 */
[----:B-1----:R-:W-:Y:S01]  /*40d0*/  ISETP.EQ.U32.AND P0, PT, R2, UR4, PT ;  /* 0x0000000402007c0c */ /* 0x002fe2000bf02070 */
[----:B--2---:R-:W-:Y:S01]  /*40e0*/  IMAD.U32 R2, RZ, RZ, UR6 ;  /* 0x00000006ff027e24 */ /* 0x004fe2000f8e00ff */
[----:B---3--:R-:W-:-:S11]  /*40f0*/  MOV R3, UR7 ;  /* 0x0000000700037c02 */ /* 0x008fd60008000f00 */
[----:B------:R4:W-:Y:S04]  /*4100*/  @P0 ATOMS.AND RZ, [UR8+0x14], R3 ;  /* 0x00001403ffff098c */ /* 0x0009e8000a800008 */
[----:B------:R4:W-:Y:S01]  /*4110*/  @P0 ATOMS.AND RZ, [UR8+0x18], R2 ;  /* 0x00001802ffff098c */ /* 0x0009e2000a800008 */
[----:B------:R-:W-:Y:S05]  /*4120*/  BRA `(.L_x_82) ;  /* 0x0000000000147947 */ /* 0x000fea0003800000 */
.L_x_81:
[----:B------:R-:W-:Y:S02]  /*4130*/  MOV R2, 0x4150 ;  /* 0x0000415000027802 */ /* 0x000fe40000000f00 */
[----:B---3-5:R-:W-:Y:S05]  /*4140*/  CALL.REL.NOINC `($__internal_0_$__cuda_sm10x_tcgen05_guardrail_trap_col_being_dealloced_not_returned_by_alloc) ;  /* 0x0000008400007944 */ /* 0x028fea0003c00000 */
[----:B------:R-:W-:Y:S05]  /*4150*/  BRA `(.L_x_82) ;  /* 0x0000000000087947 */ /* 0x000fea0003800000 */
.L_x_80:
[----:B------:R-:W-:Y:S02]  /*4160*/  MOV R2, 0x4180 ;  /* 0x0000418000027802 */ /* 0x000fe40000000f00 */
[----:B---3-5:R-:W-:Y:S05]  /*4170*/  CALL.REL.NOINC `($__internal_2_$__cuda_sm10x_tcgen05_guardrail_trap_unallocated_columns_being_dealloced) ;  /* 0x00000084000c7944 */ /* 0x028fea0003c00000 */
.L_x_82:
[----:B------:R-:W-:Y:S01]  /*4180*/  NOP ;  /* 0x0000000000007918 */ /* 0x000fe20000000000 */
[----:B----4-:R-:W-:Y:S05]  /*4190*/  EXIT ;  /* 0x000000000000794d */ /* 0x010fea0003800000 */
.L_x_55:
[----:B------:R-:W-:-:S09]  /*41a0*/  UISETP.NE.OR UP0, UPT, UR17, 0x3, !UP3 ;  /* 0x000000031100788c */ /* 0x000fd2000df05670 */
[----:B------:R-:W-:Y:S05]  /*41b0*/  BRA.U UP0, `(.L_x_83) ;  /* 0x0000001100547547 */ /* 0x000fea000b800000 */
[----:B------:R-:W1:Y:S01]  /*41c0*/  LDCU UR31, c[0x0][0x370] ;  /* 0x00006e00ff1f77ac */ /* 0x000e620008000800 */
[----:B------:R-:W2:Y:S01]  /*41d0*/  LDC.64 R16, c[0x0][0x348] ;  /* 0x0000d200ff107b82 */ /* 0x000ea20000000a00 */
[----:B------:R-:W-:Y:S02]  /*41e0*/  HFMA2 R13, -RZ, RZ, 0, 0 ;  /* 0x00000000ff0d7431 */ /* 0x000fe400000001ff */
[----:B------:R-:W-:Y:S01]  /*41f0*/  IMAD.MOV.U32 R15, RZ, RZ, 0x1 ;  /* 0x00000001ff0f7424 */ /* 0x000fe200078e00ff */
[----:B------:R-:W1:Y:S01]  /*4200*/  LDCU.128 UR48, c[0x0][0xb10] ;  /* 0x00016200ff3077ac */ /* 0x000e620008000c00 */
[----:B------:R-:W-:Y:S01]  /*4210*/  IMAD.MOV.U32 R14, RZ, RZ, RZ ;  /* 0x000000ffff0e7224 */ /* 0x000fe200078e00ff */
[----:B------:R-:W-:Y:S01]  /*4220*/  MOV R7, 0x4000 ;  /* 0x0000400000077802 */ /* 0x000fe20000000f00 */
[----:B------:R-:W3:Y:S01]  /*4230*/  LDCU UR30, c[0x0][0x374] ;  /* 0x00006e80ff1e77ac */ /* 0x000ee20008000800 */
[----:B------:R-:W4:Y:S01]  /*4240*/  LDC.64 R2, c[0x0][0x888] ;  /* 0x00022200ff027b82 */ /* 0x000f220000000a00 */
[----:B------:R-:W3:Y:S01]  /*4250*/  LDCU UR15, c[0x0][0xb0c] ;  /* 0x00016180ff0f77ac */ /* 0x000ee20008000800 */
[----:B------:R-:W2:Y:S06]  /*4260*/  LDCU UR40, c[0x0][0xb20] ;  /* 0x00016400ff2877ac */ /* 0x000eac0008000800 */
[----:B------:R-:W4:Y:S01]  /*4270*/  LDC.64 R4, c[0x0][0x890] ;  /* 0x00022400ff047b82 */ /* 0x000f220000000a00 */
[----:B------:R-:W2:Y:S01]  /*4280*/  LDCU UR4, c[0x0][0xb30] ;  /* 0x00016600ff0477ac */ /* 0x000ea20008000800 */
[----:B------:R-:W-:Y:S01]  /*4290*/  UMOV UR21, 0x400 ;  /* 0x0000040000157882 */ /* 0x000fe20000000000 */
[----:B-1----:R-:W-:-:S02]  /*42a0*/  UIMAD.WIDE.U32 UR6, UR31, UR48, URZ ;  /* 0x000000301f0672a5 */ /* 0x002fc4000f8e00ff */
[----:B---3--:R-:W-:Y:S02]  /*42b0*/  UIMAD.WIDE.U32 UR8, UR30, UR51, URZ ;  /* 0x000000331e0872a5 */ /* 0x008fe4000f8e00ff */
[----:B------:R-:W-:Y:S02]  /*42c0*/  ULEA UR21, UR47, UR21, 0x18 ;  /* 0x000000152f157291 */ /* 0x000fe4000f8ec0ff */
[----:B------:R-:W-:Y:S02]  /*42d0*/  UPLOP3.LUT UP3, UPT, UPT, UPT, UPT, 0x40, 0x4 ;  /* 0x000000000004789c */ /* 0x000fe40003f6e870 */
[----:B------:R-:W-:Y:S01]  /*42e0*/  UIADD3 UR37, UPT, UPT, UR21, 0x58, URZ ;  /* 0x0000005815257890 */ /* 0x000fe2000fffe0ff */
[----:B------:R-:W-:Y:S01]  /*42f0*/  UMOV UR6, UR7 ;  /* 0x0000000700067c82 */ /* 0x000fe20008000000 */
[----:B------:R-:W-:Y:S01]  /*4300*/  UMOV UR38, UR9 ;  /* 0x0000000900267c82 */ /* 0x000fe20008000000 */
[----:B------:R-:W-:Y:S02]  /*4310*/  UISETP.GE.AND UP0, UPT, UR42, 0x1, UPT ;  /* 0x000000012a00788c */ /* 0x000fe4000bf06270 */
[----:B------:R-:W-:Y:S01]  /*4320*/  UISETP.NE.AND UP4, UPT, UR42, 0x1, UPT ;  /* 0x000000012a00788c */ /* 0x000fe2000bf85270 */
[----:B------:R-:W1:Y:S01]  /*4330*/  LDCU.64 UR22, c[0x0][0xb28] ;  /* 0x00016500ff1677ac */ /* 0x000e620008000a00 */
[----:B------:R-:W-:-:S02]  /*4340*/  UISETP.NE.AND UP6, UPT, UR15, 0x1, UPT ;  /* 0x000000010f00788c */ /* 0x000fc4000bfc5270 */
[----:B------:R-:W-:Y:S02]  /*4350*/  UISETP.NE.AND UP5, UPT, UR50, 0x1, UPT ;  /* 0x000000013200788c */ /* 0x000fe4000bfa5270 */
[----:B------:R-:W-:Y:S02]  /*4360*/  UIADD3 UR33, UPT, UPT, UR21, 0x40, URZ ;  /* 0x0000004015217890 */ /* 0x000fe4000fffe0ff */
[----:B------:R-:W-:Y:S02]  /*4370*/  UIADD3 UR25, UPT, UPT, UR21, 0x48, URZ ;  /* 0x0000004815197890 */ /* 0x000fe4000fffe0ff */
[----:B------:R-:W-:Y:S02]  /*4380*/  UIADD3 UR17, UPT, UPT, UR21, 0x50, URZ ;  /* 0x0000005015117890 */ /* 0x000fe4000fffe0ff */
[----:B------:R-:W-:Y:S02]  /*4390*/  UPRMT UR37, UR47, 0x654, UR37 ;  /* 0x000006542f257896 */ /* 0x000fe40008000025 */
[----:B------:R-:W-:-:S02]  /*43a0*/  USHF.R.U32.HI UR39, URZ, UR49, UR6 ;  /* 0x00000031ff277299 */ /* 0x000fc40008011606 */
[----:B--2---:R-:W-:Y:S02]  /*43b0*/  USHF.R.U32.HI UR38, URZ, UR40, UR38 ;  /* 0x00000028ff267299 */ /* 0x004fe40008011626 */
[----:B------:R-:W-:-:S11]  /*43c0*/  UISETP.NE.AND UP2, UPT, UR4, 0x1, UPT ;  /* 0x000000010400788c */ /* 0x000fd6000bf45270 */
.L_x_94:
[C---:B------:R-:W-:Y:S02]  /*43d0*/  LEA R12, R14.reuse, UR21, 0x3 ;  /* 0x000000150e0c7c11 */ /* 0x040fe4000f8e18ff */
[----:B------:R-:W-:Y:S02]  /*43e0*/  SHF.L.U32 R9, R13, 0x1f, RZ ;  /* 0x0000001f0d097819 */ /* 0x000fe400000006ff */
[----:B------:R-:W-:Y:S02]  /*43f0*/  LEA R10, R14, UR21, 0x4 ;  /* 0x000000150e0a7c11 */ /* 0x000fe4000f8e20ff */
[----:B--2---:R-:W2:Y:S02]  /*4400*/  SYNCS.PHASECHK.TRANS64.TRYWAIT P0, [R12+URZ+0x90], R9 ;  /* 0x000090090c0075a7 */ /* 0x004ea400080011ff */
[----:B--2---:R-:W-:Y:S05]  /*4410*/  @!P0 BRA `(.L_x_84) ;  /* 0x0000007800fc8947 */ /* 0x004fea0003800000 */
.L_x_173:
[----:B--2---:R-:W2:Y:S01]  /*4420*/  LDS.128 R8, [R10+0x100] ;  /* 0x000100000a087984 */ /* 0x004ea20000000c00 */
[----:B------:R-:W-:Y:S01]  /*4430*/  UISETP.GE.AND UP0, UPT, UR42, 0x1, UPT ;  /* 0x000000012a00788c */ /* 0x000fe2000bf06270 */
[----:B------:R-:W-:Y:S01]  /*4440*/  @!PT LDS RZ, [RZ] ;  /* 0x00000000fffff984 */ /* 0x000fe20000000800 */
[----:B------:R-:W-:Y:S01]  /*4450*/  @!PT LDS RZ, [RZ] ;  /* 0x00000000fffff984 */ /* 0x000fe20000000800 */
[----:B------:R-:W-:Y:S01]  /*4460*/  @!PT LDS RZ, [RZ] ;  /* 0x00000000fffff984 */ /* 0x000fe20000000800 */
[----:B------:R-:W-:Y:S01]  /*4470*/  @!PT LDS RZ, [RZ] ;  /* 0x00000000fffff984 */ /* 0x000fe20000000800 */
[----:B------:R3:W-:Y:S06]  /*4480*/  MEMBAR.ALL.CTA ;  /* 0x0000000000007992 */ /* 0x0007ec0000008000 */
[----:B---3--:R-:W3:Y:S01]  /*4490*/  FENCE.VIEW.ASYNC.S ;  /* 0x00000000000073c6 */ /* 0x008ee20000000000 */
[----:B--2---:R-:W-:Y:S11]  /*44a0*/  LOP3.LUT P0, RZ, R10, 0x1, RZ, 0xc0, !PT ;  /* 0x000000010aff7812 */ /* 0x004ff6000780c0ff */
[----:B------:R-:W-:Y:S02]  /*44b0*/  @!UPT UIADD3 URZ, UPT, UPT, URZ, URZ, URZ ;  /* 0x000000fffffff290 */ /* 0x000fe4000fffe0ff */
[----:B---3--:R-:W-:Y:S01]  /*44c0*/  VOTEU.ANY UP1, P0 ;  /* 0x0000000000ff7886 */ /* 0x008fe20000020100 */
[----:B------:R-:W-:Y:S11]  /*44d0*/  PLOP3.LUT P0, PT, PT, PT, UP1, 0x80, 0x8 ;  /* 0x000000000008781c */ /* 0x000ff60003f0f018 */
[----:B------:R-:W-:Y:S02]  /*44e0*/  @!UPT UIADD3 URZ, UPT, UPT, URZ, URZ, URZ ;  /* 0x000000fffffff290 */ /* 0x000fe4000fffe0ff */
[----:B------:R-:W-:Y:S02]  /*44f0*/  @P0 SHF.R.U32.HI R0, RZ, 0x10, R9 ;  /* 0x00000010ff000819 */ /* 0x000fe40000011609 */
[----:B------:R-:W-:Y:S02]  /*4500*/  @P0 MOV R6, R8 ;  /* 0x0000000800060202 */ /* 0x000fe40000000f00 */
[----:B------:R-:W-:Y:S01]  /*4510*/  @P0 R2UR UR4, R0 ;  /* 0x00000000000402ca */ /* 0x000fe200000e0000 */
[----:B------:R-:W-:Y:S01]  /*4520*/  VIADD R0, R12, 0xa0 ;  /* 0x000000a00c007836 */ /* 0x000fe20000000000 */
[----:B------:R-:W-:Y:S02]  /*4530*/  @P0 LOP3.LUT R8, R9, 0xffff, RZ, 0xc0, !PT ;  /* 0x0000ffff09080812 */ /* 0x000fe400078ec0ff */
[----:B------:R-:W-:Y:S02]  /*4540*/  @P0 R2UR UR6, R6 ;  /* 0x00000000060602ca */ /* 0x000fe400000e0000 */
[----:B------:R-:W-:Y:S02]  /*4550*/  PRMT R0, RZ, 0x654, R0 ;  /* 0x00000654ff007816 */ /* 0x000fe40000000000 */
[----:B------:R-:W-:Y:S02]  /*4560*/  @P0 R2UR UR5, R8 ;  /* 0x00000000080502ca */ /* 0x000fe400000e0000 */
[----:B------:R2:W-:Y:S03]  /*4570*/  SYNCS.ARRIVE.TRANS64.RED.A1T0 RZ, [R0+URZ], RZ ;  /* 0x000000ff00ff79a7 */ /* 0x0005e600081004ff */
[----:B------:R-:W-:Y:S04]  /*4580*/  @UP1 UMOV UR29, UR4 ;  /* 0x00000004001d1c82 */ /* 0x000fe80008000000 */
[----:B------:R-:W-:Y:S04]  /*4590*/  @UP1 UMOV UR14, UR6 ;  /* 0x00000006000e1c82 */ /* 0x000fe80008000000 */
[----:B------:R-:W-:Y:S01]  /*45a0*/  @UP1 UMOV UR13, UR5 ;  /* 0x00000005000d1c82 */ /* 0x000fe20008000000 */
[----:B------:R-:W-:Y:S05]  /*45b0*/  BRA.U !UP0, `(.L_x_85) ;  /* 0x0000000108a47547 */ /* 0x000fea000b800000 */
[----:B------:R-:W-:Y:S02]  /*45c0*/  UIMAD.WIDE.U32 UR18, UR13, UR51, URZ ;  /* 0x000000330d1272a5 */ /* 0x000fe4000f8e00ff */
[----:B------:R-:W-:Y:S02]  /*45d0*/  UIMAD.WIDE.U32 UR26, UR14, UR48, URZ ;  /* 0x000000300e1a72a5 */ /* 0x000fe4000f8e00ff */
[----:B------:R-:W-:Y:S02]  /*45e0*/  USEL UR4, UR30, UR38, !UP5 ;  /* 0x000000261e047287 */ /* 0x000fe4000e800000 */
[----:B------:R-:W-:Y:S02]  /*45f0*/  USEL UR7, UR31, UR39, !UP6 ;  /* 0x000000271f077287 */ /* 0x000fe4000f000000 */
[----:B-1----:R-:W-:Y:S02]  /*4600*/  UIMAD.WIDE.U32 UR8, UR4, UR22, URZ ;  /* 0x00000016040872a5 */ /* 0x002fe4000f8e00ff */
[----:B------:R-:W-:Y:S01]  /*4610*/  UIMAD.WIDE.U32 UR10, UR7, UR22, URZ ;  /* 0x00000016070a72a5 */ /* 0x000fe2000f8e00ff */
[----:B------:R-:W-:Y:S02]  /*4620*/  UMOV UR5, UR19 ;  /* 0x0000001300057c82 */ /* 0x000fe40008000000 */
[----:B------:R-:W-:Y:S03]  /*4630*/  USHF.R.U32.HI UR6, URZ, UR40, UR5 ;  /* 0x00000028ff067299 */ /* 0x000fe60008011605 */
[----:B------:R-:W-:Y:S01]  /*4640*/  UMOV UR5, UR27 ;  /* 0x0000001b00057c82 */ /* 0x000fe20008000000 */
[----:B------:R-:W-:Y:S02]  /*4650*/  USEL UR6, UR13, UR6, !UP5 ;  /* 0x000000060d067287 */ /* 0x000fe4000e800000 */
[----:B------:R-:W-:Y:S03]  /*4660*/  USHF.R.U32.HI UR12, URZ, UR49, UR5 ;  /* 0x00000031ff0c7299 */ /* 0x000fe60008011605 */
[----:B------:R-:W-:Y:S02]  /*4670*/  UMOV UR5, UR9 ;  /* 0x0000000900057c82 */ /* 0x000fe40008000000 */
[----:B------:R-:W-:Y:S03]  /*4680*/  @UP4 USHF.R.U32.HI UR4, URZ, UR23, UR5 ;  /* 0x00000017ff044299 */ /* 0x000fe60008011605 */
[----:B------:R-:W-:Y:S01]  /*4690*/  UMOV UR5, UR11 ;  /* 0x0000000b00057c82 */ /* 0x000fe20008000000 */
[----:B------:R-:W-:Y:S02]  /*46a0*/  UIMAD UR4, UR42, UR4, URZ ;  /* 0x000000042a0472a4 */ /* 0x000fe4000f8e02ff */
[----:B------:R-:W-:Y:S02]  /*46b0*/  @UP4 USHF.R.U32.HI UR7, URZ, UR23, UR5 ;  /* 0x00000017ff074299 */ /* 0x000fe40008011605 */
[----:B------:R-:W-:Y:S02]  /*46c0*/  UIMAD.WIDE.U32 UR10, UR6, UR22, URZ ;  /* 0x00000016060a72a5 */ /* 0x000fe4000f8e00ff */
[----:B------:R-:W-:Y:S02]  /*46d0*/  USEL UR5, UR14, UR12, !UP6 ;  /* 0x0000000c0e057287 */ /* 0x000fe4000f000000 */
[----:B------:R-:W-:Y:S02]  /*46e0*/  UIMAD UR8, UR42, UR7, URZ ;  /* 0x000000072a0872a4 */ /* 0x000fe4000f8e02ff */
[----:B------:R-:W-:Y:S03]  /*46f0*/  UISETP.GE.AND UP0, UPT, UR6, UR4, UPT ;  /* 0x000000040600728c */ /* 0x000fe6000bf06270 */
[----:B------:R-:W-:Y:S01]  /*4700*/  UMOV UR4, UR11 ;  /* 0x0000000b00047c82 */ /* 0x000fe20008000000 */
[----:B------:R-:W-:Y:S02]  /*4710*/  UISETP.GE.OR UP0, UPT, UR5, UR8, UP0 ;  /* 0x000000080500728c */ /* 0x000fe40008706670 */
[----:B------:R-:W-:Y:S02]  /*4720*/  USHF.R.U32.HI UR4, URZ, UR23, UR4 ;  /* 0x00000017ff047299 */ /* 0x000fe40008011604 */
[----:B------:R-:W-:Y:S02]  /*4730*/  UIMAD.WIDE.U32 UR8, UR5, UR22, URZ ;  /* 0x00000016050872a5 */ /* 0x000fe4000f8e00ff */
[----:B------:R-:W-:Y:S04]  /*4740*/  USEL UR10, UR6, UR4, !UP4 ;  /* 0x00000004060a7287 */ /* 0x000fe8000e000000 */
[----:B------:R-:W-:Y:S01]  /*4750*/  UIADD3 UR11, UPT, UPT, -UR10, URZ, URZ ;  /* 0x000000ff0a0b7290 */ /* 0x000fe2000fffe1ff */
[----:B------:R-:W-:Y:S02]  /*4760*/  @!UP0 UMOV UR4, UR9 ;  /* 0x0000000900048c82 */ /* 0x000fe40008000000 */
[----:B------:R-:W-:Y:S02]  /*4770*/  @!UP0 USHF.R.U32.HI UR4, URZ, UR23, UR4 ;  /* 0x00000017ff048299 */ /* 0x000fe40008011604 */
[----:B------:R-:W-:Y:S02]  /*4780*/  UIMAD UR8, UR42, UR11, UR6 ;  /* 0x0000000b2a0872a4 */ /* 0x000fe4000f8e0206 */
[----:B------:R-:W-:Y:S04]  /*4790*/  @!UP0 USEL UR4, UR5, UR4, !UP4 ;  /* 0x0000000405048287 */ /* 0x000fe8000e000000 */
[----:B------:R-:W-:Y:S02]  /*47a0*/  @!UP0 UIMAD UR8, UR7, UR8, UR4 ;  /* 0x00000008070882a4 */ /* 0x000fe4000f8e0204 */
[----:B------:R-:W-:Y:S02]  /*47b0*/  @!UP0 UIADD3 UR9, UPT, UPT, UR10, -UR4, URZ ;  /* 0x800000040a098290 */ /* 0x000fe4000fffe0ff */
[----:B------:R-:W-:Y:S02]  /*47c0*/  UIADD3 UR4, UPT, UPT, -UR5, URZ, URZ ;  /* 0x000000ff05047290 */ /* 0x000fe4000fffe1ff */
[----:B------:R-:W-:Y:S02]  /*47d0*/  UIADD3 UR7, UPT, UPT, -UR6, URZ, URZ ;  /* 0x000000ff06077290 */ /* 0x000fe4000fffe1ff */
[----:B------:R-:W-:Y:S02]  /*47e0*/  @!UP0 UIMAD UR6, UR9, UR42, UR5 ;  /* 0x0000002a090682a4 */ /* 0x000fe4000f8e0205 */
[----:B------:R-:W-:Y:S02]  /*47f0*/  UIMAD UR14, UR15, UR4, UR14 ;  /* 0x000000040f0e72a4 */ /* 0x000fe4000f8e020e */
[----:B------:R-:W-:Y:S01]  /*4800*/  UIMAD UR13, UR50, UR7, UR13 ;  /* 0x00000007320d72a4 */ /* 0x000fe2000f8e020d */
[----:B------:R-:W-:Y:S02]  /*4810*/  @!UP0 UMOV UR5, UR8 ;  /* 0x0000000800058c82 */ /* 0x000fe40008000000 */
[----:B------:R-:W-:Y:S02]  /*4820*/  UIMAD UR14, UR5, UR15, UR14 ;  /* 0x0000000f050e72a4 */ /* 0x000fe4000f8e020e */
[----:B------:R-:W-:Y:S11]  /*4830*/  UIMAD UR13, UR6, UR50, UR13 ;  /* 0x00000032060d72a4 */ /* 0x000ff6000f8e020d */
[----:B------:R-:W-:Y:S01]  /*4840*/  @!UPT UIADD3 URZ, UPT, UPT, URZ, URZ, URZ ;  /* 0x000000fffffff290 */ /* 0x000fe2000fffe0ff */
.L_x_85:
[----:B------:R-:W3:Y:S01]  /*4850*/  @!UP2 LDCU.128 UR8, c[0x0][0xb10] ;  /* 0x00016200ff08a7ac */ /* 0x000ee20008000c00 */
[C---:B----4-:R-:W-:Y:S02]  /*4860*/  ISETP.NE.U32.AND P1, PT, R4.reuse, RZ, PT ;  /* 0x000000ff0400720c */ /* 0x050fe40003f25070 */
[----:B------:R-:W-:Y:S02]  /*4870*/  ISETP.NE.U32.AND P0, PT, R4, RZ, PT ;  /* 0x000000ff0400720c */ /* 0x000fe40003f05070 */
[C---:B------:R-:W-:Y:S02]  /*4880*/  ISETP.NE.AND.EX P1, PT, R5.reuse, RZ, PT, P1 ;  /* 0x000000ff0500720c */ /* 0x040fe40003f25310 */
[----:B------:R-:W-:Y:S01]  /*4890*/  ISETP.NE.AND.EX P0, PT, R5, RZ, PT, P0 ;  /* 0x000000ff0500720c */ /* 0x000fe20003f05300 */
[----:B------:R-:W4:Y:S01]  /*48a0*/  @!UP2 LDCU UR5, c[0x0][0xb0c] ;  /* 0x00016180ff05a7ac */ /* 0x000f220008000800 */
[----:B------:R-:W-:Y:S01]  /*48b0*/  SHF.L.U32 R9, R15, 0x1f, RZ ;  /* 0x0000001f0f097819 */ /* 0x000fe200000006ff */
[----:B------:R-:W-:Y:S02]  /*48c0*/  USHF.L.U32 UR35, UR16, 0x7, URZ ;  /* 0x0000000710237899 */ /* 0x000fe400080006ff */
[----:B------:R-:W-:Y:S02]  /*48d0*/  USHF.L.U32 UR34, UR20, 0x8, URZ ;  /* 0x0000000814227899 */ /* 0x000fe400080006ff */
[----:B---3--:R-:W-:Y:S07]  /*48e0*/  UIMAD.WIDE.U32 UR6, UR14, UR8, URZ ;  /* 0x000000080e0672a5 */ /* 0x008fee000f8e00ff */
[----:B------:R-:W-:Y:S01]  /*48f0*/  @!UP2 UMOV UR4, UR7 ;  /* 0x000000070004ac82 */ /* 0x000fe20008000000 */
[----:B----4-:R-:W-:Y:S02]  /*4900*/  @!UP2 UISETP.NE.AND UP0, UPT, UR5, 0x1, UPT ;  /* 0x000000010500a88c */ /* 0x010fe4000bf05270 */
[----:B------:R-:W-:Y:S02]  /*4910*/  @!UP2 USHF.R.U32.HI UR4, URZ, UR9, UR4 ;  /* 0x00000009ff04a299 */ /* 0x000fe40008011604 */
[----:B------:R-:W-:Y:S02]  /*4920*/  UIMAD.WIDE.U32 UR6, UR13, UR11, URZ ;  /* 0x0000000b0d0672a5 */ /* 0x000fe4000f8e00ff */
[----:B------:R-:W-:Y:S02]  /*4930*/  @!UP2 USEL UR8, UR14, UR4, !UP0 ;  /* 0x000000040e08a287 */ /* 0x000fe4000c000000 */
[----:B------:R-:W-:Y:S03]  /*4940*/  @!UP2 UISETP.NE.AND UP0, UPT, UR10, 0x1, UPT ;  /* 0x000000010a00a88c */ /* 0x000fe6000bf05270 */
[----:B------:R-:W-:Y:S02]  /*4950*/  @!UP2 UMOV UR6, UR7 ;  /* 0x000000070006ac82 */ /* 0x000fe40008000000 */
[----:B------:R-:W3:Y:S02]  /*4960*/  @!UP2 LDCU UR4, c[0x0][0xb20] ;  /* 0x00016400ff04a7ac */ /* 0x000ee40008000800 */
[----:B---3--:R-:W-:Y:S04]  /*4970*/  @!UP2 USHF.R.U32.HI UR6, URZ, UR4, UR6 ;  /* 0x00000004ff06a299 */ /* 0x008fe80008011606 */
[----:B------:R-:W-:Y:S04]  /*4980*/  @!UP2 USEL UR6, UR13, UR6, !UP0 ;  /* 0x000000060d06a287 */ /* 0x000fe8000c000000 */
[----:B------:R-:W-:Y:S02]  /*4990*/  @!UP2 UIADD3 UR4, UPT, UPT, -UR8, UR6, URZ ;  /* 0x000000060804a290 */ /* 0x000fe4000fffe1ff */
[----:B------:R-:W-:Y:S02]  /*49a0*/  @!UP2 UIADD3 UR6, UPT, UPT, UR8, -UR6, URZ ;  /* 0x800000060806a290 */ /* 0x000fe4000fffe0ff */
[----:B------:R-:W-:Y:S02]  /*49b0*/  @!UP2 UIMAD UR14, UR4, UR5, UR14 ;  /* 0x00000005040ea2a4 */ /* 0x000fe4000f8e020e */
[----:B------:R-:W-:Y:S01]  /*49c0*/  @!UP2 UIMAD UR13, UR6, UR10, UR13 ;  /* 0x0000000a060da2a4 */ /* 0x000fe2000f8e020d */
[----:B------:R-:W-:Y:S11]  /*49d0*/  BRA.U UP3, `(.L_x_86) ;  /* 0x0000000103107547 */ /* 0x000ff6000b800000 */
[----:B--2---:R-:W-:Y:S04]  /*49e0*/  MOV R0, UR41 ;  /* 0x0000002900007c02 */ /* 0x004fe80008000f00 */
[----:B------:R-:W-:Y:S04]  /*49f0*/  SHF.L.U32 R11, R0, 0x1f, RZ ;  /* 0x0000001f000b7819 */ /* 0x000fe800000006ff */
[----:B------:R-:W2:Y:S02]  /*4a00*/  SYNCS.PHASECHK.TRANS64.TRYWAIT P2, [UR21+0x88], R11 ;  /* 0x0000880bff0075a7 */ /* 0x000ea40008041115 */
[----:B--2---:R-:W-:Y:S05]  /*4a10*/  @!P2 BRA `(.L_x_87) ;  /* 0x000000740090a947 */ /* 0x004fea0003800000 */
.L_x_86:
[----:B------:R-:W-:Y:S05]  /*4a20*/  @!P1 BRA `(.L_x_88) ;  /* 0x0000000000309947 */ /* 0x000fea0003800000 */
[----:B------:R-:W-:Y:S01]  /*4a30*/  ISETP.NE.U32.AND P1, PT, R2, RZ, PT ;  /* 0x000000ff0200720c */ /* 0x000fe20003f25070 */
[----:B------:R-:W3:Y:S01]  /*4a40*/  LDCU.64 UR4, c[0x0][0x358] ;  /* 0x00006b00ff0477ac */ /* 0x000ee20008000a00 */
[----:B------:R-:W-:Y:S02]  /*4a50*/  IMAD.MOV.U32 R146, RZ, RZ, 0x1 ;  /* 0x00000001ff927424 */ /* 0x000fe400078e00ff */
[----:B------:R-:W-:Y:S11]  /*4a60*/  ISETP.NE.AND.EX P1, PT, R3, RZ, PT, P1 ;  /* 0x000000ff0300720c */ /* 0x000ff60003f25310 */
[----:B------:R-:W-:Y:S02]  /*4a70*/  @!UPT UIADD3 URZ, UPT, UPT, URZ, URZ, URZ ;  /* 0x000000fffffff290 */ /* 0x000fe4000fffe0ff */
[----:B--2---:R-:W2:Y:S01]  /*4a80*/  @P1 LDC.64 R10, c[0x0][0x888] ;  /* 0x00022200ff0a1b82 */ /* 0x004ea20000000a00 */
[----:B------:R-:W-:Y:S04]  /*4a90*/  @P1 IMAD R0, R4, UR36, RZ ;  /* 0x0000002404001c24 */ /* 0x000fe8000f8e02ff */
[----:B--2---:R-:W-:Y:S04]  /*4aa0*/  @P1 IMAD.WIDE R10, R0, 0x4, R10 ;  /* 0x00000004000a1825 */ /* 0x004fe800078e020a */
[----:B------:R-:W-:Y:S01]  /*4ab0*/  HFMA2 R0, -RZ, RZ, 0, 5.9604644775390625e-08 ;  /* 0x00000001ff007431 */ /* 0x000fe200000001ff */
[----:B---3-5:R3:W5:Y:S04]  /*4ac0*/  @P1 LDG.E R73, desc[UR4][R10.64] ;  /* 0x000000040a491981 */ /* 0x028768000c1e1900 */
[----:B------:R-:W-:Y:S01]  /*4ad0*/  @!P1 PRMT R146, R0, 0x7610, R146 ;  /* 0x0000761000929816 */ /* 0x000fe20000000092 */
[----:B---3--:R-:W4:Y:S06]  /*4ae0*/  @!P1 LDC R73, c[0x0][0x880] ;  /* 0x00022000ff499b82 */ /* 0x008f2c0000000800 */
.L_x_88:
[----:B----45:R-:W-:Y:S01]  /*4af0*/  @!P0 FSETP.EQ.AND P1, PT, R73, RZ, PT ;  /* 0x000000ff4900820b */ /* 0x030fe20003f22000 */
[----:B------:R-:W-:Y:S01]  /*4b00*/  @!UPT UIADD3 URZ, UPT, UPT, URZ, URZ, URZ ;  /* 0x000000fffffff290 */ /* 0x000fe2000fffe0ff */
[----:B------:R-:W-:Y:S11]  /*4b10*/  @!P0 BRA `(.L_x_89) ;  /* 0x0000000000188947 */ /* 0x000ff60003800000 */
[----:B------:R-:W-:Y:S02]  /*4b20*/  LOP3.LUT P0, RZ, R146, 0xff, RZ, 0xc0, !PT ;  /* 0x000000ff92ff7812 */ /* 0x000fe4000780c0ff */
[----:B------:R-:W-:Y:S04]  /*4b30*/  ISETP.NE.U32.AND P1, PT, R2, RZ, PT ;  /* 0x000000ff0200720c */ /* 0x000fe80003f25070 */
[----:B------:R-:W-:Y:S04]  /*4b40*/  ISETP.NE.AND.EX P1, PT, R3, RZ, PT, P1 ;  /* 0x000000ff0300720c */ /* 0x000fe80003f25310 */
[----:B------:R-:W-:Y:S03]  /*4b50*/  PLOP3.LUT P1, PT, P1, PT, PT, 0x8, 0x80 ;  /* 0x000000000080781c */ /* 0x000fe60000f2e170 */
[----:B------:R-:W-:Y:S11]  /*4b60*/  @P0 FSETP.EQ.AND P1, PT, R73, RZ, PT ;  /* 0x000000ff4900020b */ /* 0x000ff60003f22000 */
[----:B------:R-:W-:Y:S02]  /*4b70*/  @!UPT UIADD3 URZ, UPT, UPT, URZ, URZ, URZ ;  /* 0x000000fffffff290 */ /* 0x000fe4000fffe0ff */
.L_x_89:
[----:B------:R-:W3:Y:S01]  /*4b80*/  SYNCS.PHASECHK.TRANS64.TRYWAIT P2, [UR21+0x60], R9 ;  /* 0x00006009ff0075a7 */ /* 0x000ee20008041115 */
[----:B------:R-:W-:Y:S04]  /*4b90*/  ELECT P0, URZ, PT ;  /* 0x0000000000ff782f */ /* 0x000fe80003800000 */
[----:B------:R-:W-:Y:S11]  /*4ba0*/  PLOP3.LUT P1, PT, P1, P0, PT, 0xf2, 0x2f ;  /* 0x00000000002f781c */ /* 0x000ff60000f21e72 */
[----:B------:R-:W-:Y:S02]  /*4bb0*/  @!UPT UIADD3 URZ, UPT, UPT, URZ, URZ, URZ ;  /* 0x000000fffffff290 */ /* 0x000fe4000fffe0ff */
[----:B------:R-:W-:Y:S05]  /*4bc0*/  @!P1 IADD3 R8, P0, PT, R16, 0x580, RZ ;  /* 0x0000058010089810 */ /* 0x000fea0007f1e0ff */
[----:B------:R-:W-:Y:S01]  /*4bd0*/  @!P1 IMAD.X R6, RZ, RZ, R17, P0 ;  /* 0x000000ffff069224 */ /* 0x000fe200000e0611 */
[----:B---3--:R-:W-:Y:S07]  /*4be0*/  @!P2 BRA `(.L_x_90) ;  /* 0x000000740034a947 */ /* 0x008fee0003800000 */
.L_x_176:
[----:B------:R-:W-:Y:S01]  /*4bf0*/  @!P1 R2UR UR5, R8 ;  /* 0x00000000080592ca */ /* 0x000fe200000e0000 */
[----:B------:R-:W-:Y:S01]  /*4c00*/  VOTEU.ALL UP0, P1 ;  /* 0x0000000000ff7886 */ /* 0x000fe20000800000 */
[----:B------:R-:W-:Y:S01]  /*4c10*/  @!P1 R2UR UR4, R6 ;  /* 0x00000000060492ca */ /* 0x000fe200000e0000 */
[----:B--2---:R-:W-:Y:S01]  /*4c20*/  @!P1 IMAD.MOV.U32 R0, RZ, RZ, 0x4000 ;  /* 0x00004000ff009424 */ /* 0x004fe200078e00ff */
[----:B------:R-:W-:Y:S01]  /*4c30*/  UMOV UR8, 0x0 ;  /* 0x0000000000087882 */ /* 0x000fe20000000000 */
[----:B------:R-:W-:Y:S01]  /*4c40*/  UMOV UR9, 0x10000000 ;  /* 0x1000000000097882 */ /* 0x000fe20000000000 */
[----:B------:R-:W-:Y:S01]  /*4c50*/  @!UP0 UIADD3 UR32, UPT, UPT, UR21, 0x400, URZ ;  /* 0x0000040015208890 */ /* 0x000fe2000fffe0ff */
[----:B------:R-:W-:Y:S01]  /*4c60*/  @!P1 IADD3 R8, P0, PT, R16, 0x580, RZ ;  /* 0x0000058010089810 */ /* 0x000fe20007f1e0ff */
[----:B------:R-:W-:Y:S01]  /*4c70*/  VOTEU.ALL UP0, P1 ;  /* 0x0000000000ff7886 */ /* 0x000fe20000800000 */
[----:B------:R-:W-:Y:S03]  /*4c80*/  UPRMT UR6, UR47, 0x654, UR33 ;  /* 0x000006542f067896 */ /* 0x000fe60008000021 */
[----:B------:R-:W-:Y:S02]  /*4c90*/  @!P1 IMAD.X R6, RZ, RZ, R17, P0 ;  /* 0x000000ffff069224 */ /* 0x000fe400000e0611 */
[----:B------:R-:W-:Y:S02]  /*4ca0*/  IMAD.U32 R10, RZ, RZ, UR5 ;  /* 0x00000005ff0a7e24 */ /* 0x000fe4000f8e00ff */
[----:B------:R-:W-:Y:S03]  /*4cb0*/  IMAD.U32 R11, RZ, RZ, UR4 ;  /* 0x00000004ff0b7e24 */ /* 0x000fe6000f8e00ff */
[----:B------:R-:W-:Y:S02]  /*4cc0*/  @!P1 R2UR UR4, R10 ;  /* 0x000000000a0492ca */ /* 0x000fe400000e0000 */
[----:B------:R-:W-:Y:S11]  /*4cd0*/  @!P1 R2UR UR5, R11 ;  /* 0x000000000b0592ca */ /* 0x000ff600000e0000 */
[----:B------:R-:W-:Y:S02]  /*4ce0*/  @!UPT UIADD3 URZ, UPT, UPT, URZ, URZ, URZ ;  /* 0x000000fffffff290 */ /* 0x000fe4000fffe0ff */
[----:B------:R2:W-:Y:S01]  /*4cf0*/  @!UP0 UTMALDG.3D [UR32], [UR4], desc[UR8] ;  /* 0x00000820040085b4 */ /* 0x0005e20008011000 */
[----:B------:R2:W-:Y:S01]  /*4d00*/  @!P1 SYNCS.ARRIVE.TRANS64.RED.A0TR RZ, [UR21+0x40], R0 ;  /* 0x00004000ffff99a7 */ /* 0x0005e20008300415 */
[----:B------:R-:W-:Y:S01]  /*4d10*/  SYNCS.ARRIVE.TRANS64.RED.A1T0 RZ, [UR6], RZ ;  /* 0x000000ffffff79a7 */ /* 0x000fe20008100406 */
[----:B------:R-:W3:Y:S02]  /*4d20*/  SYNCS.PHASECHK.TRANS64.TRYWAIT P2, [UR21+0x68], R9 ;  /* 0x00006809ff0075a7 */ /* 0x000ee40008041115 */
[----:B--23--:R-:W-:Y:S05]  /*4d30*/  @!P2 BRA `(.L_x_91) ;  /* 0x0000007000f8a947 */ /* 0x00cfea0003800000 */
.L_x_178:
        /* <DEDUP_REMOVED lines=8> */
[----:B------:R-:W-:Y:S01]  /*4dc0*/  @!UP0 UIADD3 UR24, UPT, UPT, UR21, 0x4400, URZ ;  /* 0x0000440015188890 */ /* 0x000fe2000fffe0ff */
[----:B------:R-:W-:Y:S01]  /*4dd0*/  VOTEU.ALL UP0, P1 ;  /* 0x0000000000ff7886 */ /* 0x000fe20000800000 */
[----:B------:R-:W-:Y:S01]  /*4de0*/  UMOV UR27, UR35 ;  /* 0x00000023001b7c82 */ /* 0x000fe20008000000 */
[----:B------:R-:W-:Y:S02]  /*4df0*/  UMOV UR28, UR36 ;  /* 0x00000024001c7c82 */ /* 0x000fe40008000000 */
[----:B------:R-:W-:Y:S01]  /*4e00*/  IMAD.U32 R10, RZ, RZ, UR5 ;  /* 0x00000005ff0a7e24 */ /* 0x000fe2000f8e00ff */
[----:B------:R-:W-:Y:S01]  /*4e10*/  UPRMT UR6, UR47, 0x654, UR25 ;  /* 0x000006542f067896 */ /* 0x000fe20008000019 */
[----:B------:R-:W-:Y:S02]  /*4e20*/  IMAD.U32 R11, RZ, RZ, UR4 ;  /* 0x00000004ff0b7e24 */ /* 0x000fe4000f8e00ff */
[----:B------:R-:W-:Y:S01]  /*4e30*/  @!P1 IMAD.X R6, RZ, RZ, R17, P0 ;  /* 0x000000ffff069224 */ /* 0x000fe200000e0611 */
        /* <DEDUP_REMOVED lines=8> */
.L_x_180:
[----:B------:R-:W-:Y:S01]  /*4ec0*/  @!P1 R2UR UR5, R8 ;  /* 0x00000000080592ca */ /* 0x000fe200000e0000 */
[----:B------:R-:W-:Y:S01]  /*4ed0*/  VOTEU.ALL UP0, P1 ;  /* 0x0000000000ff7886 */ /* 0x000fe20000800000 */
[----:B------:R-:W-:Y:S01]  /*4ee0*/  @!P1 R2UR UR4, R6 ;  /* 0x00000000060492ca */ /* 0x000fe200000e0000 */
[----:B--2---:R-:W-:Y:S01]  /*4ef0*/  @!P1 IMAD.MOV.U32 R0, RZ, RZ, 0x4000 ;  /* 0x00004000ff009424 */ /* 0x004fe200078e00ff */
[----:B------:R-:W-:Y:S01]  /*4f00*/  UMOV UR8, 0x0 ;  /* 0x0000000000087882 */ /* 0x000fe20000000000 */
[----:B------:R-:W-:Y:S01]  /*4f10*/  UMOV UR9, 0x10000000 ;  /* 0x1000000000097882 */ /* 0x000fe20000000000 */
[----:B------:R-:W-:Y:S01]  /*4f20*/  @!UP0 UIADD3 UR18, UPT, UPT, UR34, 0x80, URZ ;  /* 0x0000008022128890 */ /* 0x000fe2000fffe0ff */
[----:B------:R-:W-:Y:S01]  /*4f30*/  VIADD R14, R14, 0x1 ;  /* 0x000000010e0e7836 */ /* 0x000fe20000000000 */
[----:B------:R-:W-:Y:S01]  /*4f40*/  @!UP0 UIADD3 UR16, UPT, UPT, UR21, 0x8400, URZ ;  /* 0x0000840015108890 */ /* 0x000fe2000fffe0ff */
[----:B------:R-:W-:Y:S01]  /*4f50*/  VOTEU.ALL UP0, P1 ;  /* 0x0000000000ff7886 */ /* 0x000fe20000800000 */
[----:B------:R-:W-:Y:S01]  /*4f60*/  UMOV UR19, UR35 ;  /* 0x0000002300137c82 */ /* 0x000fe20008000000 */
[----:B------:R-:W-:Y:S02]  /*4f70*/  UMOV UR20, UR36 ;  /* 0x0000002400147c82 */ /* 0x000fe40008000000 */
[----:B------:R-:W-:Y:S01]  /*4f80*/  IMAD.U32 R10, RZ, RZ, UR5 ;  /* 0x00000005ff0a7e24 */ /* 0x000fe2000f8e00ff */
[----:B------:R-:W-:Y:S01]  /*4f90*/  UPRMT UR6, UR47, 0x654, UR17 ;  /* 0x000006542f067896 */ /* 0x000fe20008000011 */
        /* <DEDUP_REMOVED lines=9> */
.L_x_182:
[----:B------:R-:W-:Y:S01]  /*5030*/  @!P1 IADD3 R6, P0, PT, R16, 0x580, RZ ;  /* 0x0000058010069810 */ /* 0x000fe20007f1e0ff */
[----:B------:R-:W-:Y:S01]  /*5040*/  VOTEU.ALL UP0, P1 ;  /* 0x0000000000ff7886 */ /* 0x000fe20000800000 */
[----:B------:R-:W-:Y:S01]  /*5050*/  UMOV UR6, 0x0 ;  /* 0x0000000000067882 */ /* 0x000fe20000000000 */
[----:B------:R-:W-:Y:S01]  /*5060*/  UMOV UR7, 0x10000000 ;  /* 0x1000000000077882 */ /* 0x000fe20000000000 */
[----:B------:R-:W-:Y:S01]  /*5070*/  @!P1 R2UR UR5, R6 ;  /* 0x00000000060592ca */ /* 0x000fe200000e0000 */
[----:B--2---:R-:W-:Y:S01]  /*5080*/  @!P1 IMAD.X R0, RZ, RZ, R17, P0 ;  /* 0x000000ffff009224 */ /* 0x004fe200000e0611 */
[----:B------:R-:W-:Y:S01]  /*5090*/  @!UP0 UIADD3 UR10, UPT, UPT, UR34, 0xc0, URZ ;  /* 0x000000c0220a8890 */ /* 0x000fe2000fffe0ff */
[----:B------:R-:W-:Y:S01]  /*50a0*/  R2UR UR16, R148 ;  /* 0x00000000941072ca */ /* 0x000fe200000e0000 */
[----:B------:R-:W-:Y:S01]  /*50b0*/  @!UP0 UIADD3 UR8, UPT, UPT, UR21, 0xc400, URZ ;  /* 0x0000c40015088890 */ /* 0x000fe2000fffe0ff */
[----:B------:R-:W-:Y:S01]  /*50c0*/  ISETP.NE.AND P0, PT, R14, 0x2, PT ;  /* 0x000000020e00780c */ /* 0x000fe20003f05270 */
[----:B------:R-:W-:Y:S01]  /*50d0*/  @!UP0 UIADD3 UR9, UPT, UPT, UR21, 0x58, URZ ;  /* 0x0000005815098890 */ /* 0x000fe2000fffe0ff */
[----:B------:R-:W-:Y:S01]  /*50e0*/  @!P1 R2UR UR4, R0 ;  /* 0x00000000000492ca */ /* 0x000fe200000e0000 */
[----:B------:R-:W-:Y:S01]  /*50f0*/  VOTEU.ALL UP0, P1 ;  /* 0x0000000000ff7886 */ /* 0x000fe20000800000 */
[----:B------:R-:W-:Y:S01]  /*5100*/  UMOV UR11, UR35 ;  /* 0x00000023000b7c82 */ /* 0x000fe20008000000 */
[----:B------:R-:W-:Y:S01]  /*5110*/  UMOV UR12, UR36 ;  /* 0x00000024000c7c82 */ /* 0x000fe20008000000 */
[----:B------:R-:W-:Y:S01]  /*5120*/  SEL R0, RZ, 0x1, P0 ;  /* 0x00000001ff007807 */ /* 0x000fe20000000000 */
[----:B------:R-:W-:Y:S01]  /*5130*/  UIADD3 UR20, UPT, UPT, UR13, UR63, URZ ;  /* 0x0000003f0d147290 */ /* 0x000fe2000fffe0ff */
[----:B------:R-:W-:Y:S01]  /*5140*/  IMAD.U32 R8, RZ, RZ, UR5 ;  /* 0x00000005ff087e24 */ /* 0x000fe2000f8e00ff */
[----:B------:R-:W-:Y:S01]  /*5150*/  LOP3.LUT R15, R15, 0x1, RZ, 0x3c, !PT ;  /* 0x000000010f0f7812 */ /* 0x000fe200078e3cff */
[----:B------:R-:W-:Y:S01]  /*5160*/  UPLOP3.LUT UP3, UPT, UPT, UPT, UPT, 0x80, 0x8 ;  /* 0x000000000008789c */ /* 0x000fe20003f6f070 */
[----:B------:R-:W-:Y:S01]  /*5170*/  LOP3.LUT R13, R13, R0, RZ, 0x3c, !PT ;  /* 0x000000000d0d7212 */ /* 0x000fe200078e3cff */
[----:B------:R-:W-:Y:S01]  /*5180*/  UIADD3 UR16, UPT, UPT, UR14, UR16, URZ ;  /* 0x000000100e107290 */ /* 0x000fe2000fffe0ff */
[----:B------:R-:W-:Y:S01]  /*5190*/  SEL R14, R14, RZ, P0 ;  /* 0x000000ff0e0e7207 */ /* 0x000fe20000000000 */
[----:B------:R-:W-:Y:S01]  /*51a0*/  UMOV UR36, UR29 ;  /* 0x0000001d00247c82 */ /* 0x000fe20008000000 */
[----:B------:R-:W-:Y:S01]  /*51b0*/  IMAD.U32 R9, RZ, RZ, UR4 ;  /* 0x00000004ff097e24 */ /* 0x000fe2000f8e00ff */
[----:B------:R-:W-:Y:S04]  /*51c0*/  @!P1 R2UR UR4, R8 ;  /* 0x00000000080492ca */ /* 0x000fe800000e0000 */
[----:B------:R-:W-:Y:S11]  /*51d0*/  @!P1 R2UR UR5, R9 ;  /* 0x00000000090592ca */ /* 0x000ff600000e0000 */
[----:B------:R-:W-:Y:S02]  /*51e0*/  @!UPT UIADD3 URZ, UPT, UPT, URZ, URZ, URZ ;  /* 0x000000fffffff290 */ /* 0x000fe4000fffe0ff */
[----:B------:R2:W-:Y:S01]  /*51f0*/  @!UP0 UTMALDG.3D [UR8], [UR4], desc[UR6] ;  /* 0x00000608040085b4 */ /* 0x0005e20008011000 */
[----:B------:R2:W-:Y:S01]  /*5200*/  @!P1 SYNCS.ARRIVE.TRANS64.RED.A0TR RZ, [UR21+0x58], R7 ;  /* 0x00005807ffff99a7 */ /* 0x0005e20008300415 */
[----:B------:R-:W-:Y:S01]  /*5210*/  SYNCS.ARRIVE.TRANS64.RED.A1T0 RZ, [UR37], RZ ;  /* 0x000000ffffff79a7 */ /* 0x000fe20008100425 */
[----:B------:R-:W-:Y:S05]  /*5220*/  BRA.U UP1, `(.L_x_94) ;  /* 0xfffffff101687547 */ /* 0x000fea000b83ffff */
[----:B------:R-:W-:-:S04]  /*5230*/  SHF.L.U32 R3, R15, 0x1f, RZ ;  /* 0x0000001f0f037819 */ /* 0x000fc800000006ff */
[----:B------:R-:W3:Y:S02]  /*5240*/  SYNCS.PHASECHK.TRANS64.TRYWAIT P0, [UR21+0x60], R3 ;  /* 0x00006003ff0075a7 */ /* 0x000ee40008001115 */
[----:B---3--:R-:W-:Y:S05]  /*5250*/  @!P0 BRA `(.L_x_95) ;  /* 0x0000006c00f88947 */ /* 0x008fea0003800000 */
.L_x_184:
[----:B------:R-:W4:Y:S02]  /*5260*/  SYNCS.PHASECHK.TRANS64.TRYWAIT P0, [UR21+0x68], R3 ;  /* 0x00006803ff0075a7 */ /* 0x000f240008001115 */
[----:B----4-:R-:W-:Y:S05]  /*5270*/  @!P0 BRA `(.L_x_96) ;  /* 0x0000007000088947 */ /* 0x010fea0003800000 */
.L_x_186:
[----:B------:R-:W4:Y:S02]  /*5280*/  SYNCS.PHASECHK.TRANS64.TRYWAIT P0, [UR21+0x70], R3 ;  /* 0x00007003ff0075a7 */ /* 0x000f240008001115 */
[----:B----4-:R-:W-:Y:S05]  /*5290*/  @!P0 BRA `(.L_x_97) ;  /* 0x0000007000188947 */ /* 0x010fea0003800000 */
.L_x_188:
[----:B---3--:R-:W-:-:S07]  /*52a0*/  MOV R0, UR21 ;  /* 0x0000001500007c02 */ /* 0x008fce0008000f00 */
.L_x_98:
[----:B---3--:R-:W-:-:S04]  /*52b0*/  SHF.L.U32 R3, R15, 0x1f, RZ ;  /* 0x0000001f0f037819 */ /* 0x008fc800000006ff */
[----:B------:R3:W4:Y:S03]  /*52c0*/  SYNCS.PHASECHK.TRANS64.TRYWAIT P0, [R0+URZ+0x78], R3 ;  /* 0x00007803000075a7 */ /* 0x00072600080011ff */
[----:B----4-:R-:W-:Y:S05]  /*52d0*/  @!P0 NANOSLEEP.SYNCS 0x989680 ;  /* 0x009896800000895d */ /* 0x010fea0003900000 */
[----:B------:R-:W4:Y:S02]  /*52e0*/  @!P0 SYNCS.PHASECHK.TRANS64 P0, [R0+URZ+0x78], R3 ;  /* 0x00007803000085a7 */ /* 0x000f2400080010ff */
[----:B-12-4-:R-:W-:Y:S05]  /*52f0*/  @P0 EXIT ;  /* 0x000000000000094d */ /* 0x016fea0003800000 */
[----:B------:R-:W-:Y:S05]  /*5300*/  BRA `(.L_x_98) ;  /* 0xfffffffc00e87947 */ /* 0x000fea000383ffff */
.L_x_83:
[----:B------:R-:W-:-:S06]  /*5310*/  UISETP.GE.AND UP0, UPT, UR17, 0x4, UPT ;  /* 0x000000041100788c */ /* 0x000fcc000bf06270 */
[----:B------:R-:W-:-:S13]  /*5320*/  PLOP3.LUT P0, PT, PT, PT, UP0, 0x80, 0x8 ;  /* 0x000000000008781c */ /* 0x000fda0003f0f008 */
[----:B------:R-:W-:Y:S05]  /*5330*/  @!P0 EXIT ;  /* 0x000000000000894d */ /* 0x000fea0003800000 */
[----:B------:R-:W-:Y:S01]  /*5340*/  BAR.SYNC.DEFER_BLOCKING 0x6, 0xa0 ;  /* 0x0182800000007b1d */ /* 0x000fe20000010000 */
[C---:B------:R-:W-:Y:S01]  /*5350*/  IMAD.SHL.U32 R3, R160.reuse, 0x40, RZ ;  /* 0x00000040a0037824 */ /* 0x040fe200078e00ff */
[C---:B------:R-:W-:Y:S01]  /*5360*/  LOP3.LUT R145, R160.reuse, 0x1, RZ, 0xc0, !PT ;  /* 0x00000001a0917812 */ /* 0x040fe200078ec0ff */
[C---:B------:R-:W-:Y:S02]  /*5370*/  IMAD.U32 R69, R160.reuse, 0x10000, RZ ;  /* 0x00010000a0457824 */ /* 0x040fe400078e00ff */
[----:B------:R-:W-:Y:S02]  /*5380*/  HFMA2 R157, -RZ, RZ, 0, 5.9604644775390625e-08 ;  /* 0x00000001ff9d7431 */ /* 0x000fe400000001ff */
[C---:B------:R-:W-:Y:S01]  /*5390*/  IMAD.SHL.U32 R144, R160.reuse, 0x8, RZ ;  /* 0x00000008a0907824 */ /* 0x040fe200078e00ff */
[----:B------:R-:W-:Y:S01]  /*53a0*/  UMOV UR44, 0x400 ;  /* 0x00000400002c7882 */ /* 0x000fe20000000000 */
[----:B------:R-:W1:Y:S01]  /*53b0*/  LDCU.64 UR4, c[0x0][0x890] ;  /* 0x00011200ff0477ac */ /* 0x000e620008000a00 */
[----:B------:R-:W2:Y:S01]  /*53c0*/  LDC.64 R142, c[0x0][0x8b0] ;  /* 0x00022c00ff8e7b82 */ /* 0x000ea20000000a00 */
[----:B------:R-:W-:Y:S01]  /*53d0*/  ISETP.NE.U32.AND P0, PT, R145, 0x1, PT ;  /* 0x000000019100780c */ /* 0x000fe20003f05070 */
[----:B------:R-:W-:Y:S01]  /*53e0*/  IMAD.MOV.U32 R159, RZ, RZ, 0x2 ;  /* 0x00000002ff9f7424 */ /* 0x000fe200078e00ff */
[----:B------:R-:W-:Y:S01]  /*53f0*/  ULEA UR44, UR47, UR44, 0x18 ;  /* 0x0000002c2f2c7291 */ /* 0x000fe2000f8ec0ff */
[----:B------:R-:W-:Y:S01]  /*5400*/  LOP3.LUT R7, R3, 0x1c0, RZ, 0xc0, !PT ;  /* 0x000001c003077812 */ /* 0x000fe200078ec0ff */
[----:B------:R-:W-:Y:S01]  /*5410*/  IMAD.MOV.U32 R158, RZ, RZ, 0x4 ;  /* 0x00000004ff9e7424 */ /* 0x000fe200078e00ff */
[----:B------:R-:W-:Y:S01]  /*5420*/  LOP3.LUT R69, R69, 0x600000, RZ, 0xc0, !PT ;  /* 0x0060000045457812 */ /* 0x000fe200078ec0ff */
[----:B------:R-:W-:Y:S01]  /*5430*/  IMAD.MOV.U32 R68, RZ, RZ, RZ ;  /* 0x000000ffff447224 */ /* 0x000fe200078e00ff */
[----:B------:R-:W3:Y:S01]  /*5440*/  LDC.64 R140, c[0x0][0x8a8] ;  /* 0x00022a00ff8c7b82 */ /* 0x000ee20000000a00 */
[----:B------:R-:W-:Y:S01]  /*5450*/  R2P PR, R160, 0x6 ;  /* 0x00000006a0007804 */ /* 0x000fe20000000000 */
[----:B------:R-:W-:Y:S01]  /*5460*/  IMAD.MOV.U32 R156, RZ, RZ, RZ ;  /* 0x000000ffff9c7224 */ /* 0x000fe200078e00ff */
[----:B------:R-:W-:Y:S01]  /*5470*/  LOP3.LUT R144, R7, 0x38, R144, 0xf8, !PT ;  /* 0x0000003807907812 */ /* 0x000fe200078ef890 */
[----:B------:R-:W-:Y:S01]  /*5480*/  IMAD.MOV.U32 R152, RZ, RZ, RZ ;  /* 0x000000ffff987224 */ /* 0x000fe200078e00ff */
[----:B------:R-:W-:Y:S01]  /*5490*/  P2R R2, PR, RZ, 0x1 ;  /* 0x00000001ff027803 */ /* 0x000fe20000000000 */
[----:B------:R-:W4:Y:S01]  /*54a0*/  LDCU UR60, c[0x0][0x370] ;  /* 0x00006e00ff3c77ac */ /* 0x000f220008000800 */
[----:B------:R-:W-:Y:S01]  /*54b0*/  LOP3.LUT R144, R144, 0x1e00, R3, 0xf8, !PT ;  /* 0x00001e0090907812 */ /* 0x000fe200078ef803 */
[----:B------:R-:W4:Y:S01]  /*54c0*/  LDS R0, [UR44+0x120] ;  /* 0x0001202cff007984 */ /* 0x000f220008000800 */
[----:B-1----:R-:W-:Y:S01]  /*54d0*/  MOV R162, UR4 ;  /* 0x0000000400a27c02 */ /* 0x002fe20008000f00 */
[----:B------:R-:W-:Y:S01]  /*54e0*/  UIADD3 UR4, UPT, UPT, UR44, 0x400, URZ ;  /* 0x000004002c047890 */ /* 0x000fe2000fffe0ff */
[----:B------:R-:W-:Y:S01]  /*54f0*/  IMAD.U32 R161, RZ, RZ, UR5 ;  /* 0x00000005ffa17e24 */ /* 0x000fe2000f8e00ff */
[----:B------:R-:W-:Y:S01]  /*5500*/  LOP3.LUT R160, R160, 0x60, RZ, 0xc0, !PT ;  /* 0x00000060a0a07812 */ /* 0x000fe200078ec0ff */
[----:B------:R-:W1:Y:S01]  /*5510*/  LDCU UR43, c[0x0][0xb0c] ;  /* 0x00016180ff2b77ac */ /* 0x000e620008000800 */
[----:B------:R-:W-:-:S02]  /*5520*/  MOV R155, RZ ;  /* 0x000000ff009b7202 */ /* 0x000fc40000000f00 */
[----:B------:R-:W-:Y:S01]  /*5530*/  SEL R159, R159, 0xfffffffe, !P1 ;  /* 0xfffffffe9f9f7807 */ /* 0x000fe20004800000 */
[----:B------:R-:W-:Y:S01]  /*5540*/  IMAD.U32 R150, RZ, RZ, UR4 ;  /* 0x00000004ff967e24 */ /* 0x000fe2000f8e00ff */
[----:B------:R-:W-:Y:S01]  /*5550*/  SEL R158, R158, 0xfffffffc, !P2 ;  /* 0xfffffffc9e9e7807 */ /* 0x000fe20005000000 */
[----:B------:R-:W1:Y:S01]  /*5560*/  LDCU UR39, c[0x0][0xb30] ;  /* 0x00016600ff2777ac */ /* 0x000e620008000800 */
[----:B------:R-:W1:Y:S01]  /*5570*/  LDCU.64 UR54, c[0x0][0x888] ;  /* 0x00011100ff3677ac */ /* 0x000e620008000a00 */
[----:B------:R-:W1:Y:S01]  /*5580*/  LDCU.64 UR40, c[0x0][0xb28] ;  /* 0x00016500ff2877ac */ /* 0x000e620008000a00 */
[----:B------:R-:W1:Y:S01]  /*5590*/  LDCU.128 UR56, c[0x0][0xb10] ;  /* 0x00016200ff3877ac */ /* 0x000e620008000c00 */
[----:B------:R-:W1:Y:S01]  /*55a0*/  LDCU UR53, c[0x0][0x374] ;  /* 0x00006e80ff3577ac */ /* 0x000e620008000800 */
[----:B------:R-:W-:Y:S01]  /*55b0*/  UMOV UR52, URZ ;  /* 0x000000ff00347c82 */ /* 0x000fe20008000000 */
[----:B------:R-:W-:Y:S01]  /*55c0*/  UMOV UR46, URZ ;  /* 0x000000ff002e7c82 */ /* 0x000fe20008000000 */
[----:B-1234-:R-:W-:-:S07]  /*55d0*/  IMAD.IADD R69, R0, 0x1, R69 ;  /* 0x0000000100457824 */ /* 0x01efce00078e0245 */
.L_x_142:
[C---:B------:R-:W-:Y:S02]  /*55e0*/  LEA R3, R152.reuse, UR44, 0x3 ;  /* 0x0000002c98037c11 */ /* 0x040fe4000f8e18ff */
[----:B------:R-:W-:Y:S02]  /*55f0*/  SHF.L.U32 R0, R155, 0x1f, RZ ;  /* 0x0000001f9b007819 */ /* 0x000fe400000006ff */
[----:B-1----:R-:W-:Y:S02]  /*5600*/  LEA R5, R152, UR44, 0x4 ;  /* 0x0000002c98057c11 */ /* 0x002fe4000f8e20ff */
[----:B------:R-:W1:Y:S02]  /*5610*/  SYNCS.PHASECHK.TRANS64.TRYWAIT P0, [R3+URZ+0x90], R0 ;  /* 0x00009000030075a7 */ /* 0x000e6400080011ff */
[----:B-1----:R-:W-:Y:S05]  /*5620*/  @!P0 BRA `(.L_x_99) ;  /* 0x0000006c004c8947 */ /* 0x002fea0003800000 */
.L_x_189:
        /* <DEDUP_REMOVED lines=11> */
[----:B------:R-:W-:Y:S01]  /*56e0*/  PLOP3.LUT P0, PT, PT, PT, UP1, 0x80, 0x8 ;  /* 0x000000000008781c */ /* 0x000fe20003f0f018 */
[----:B------:R-:W-:Y:S11]  /*56f0*/  UP2UR UR62, UPR, URZ, 0x2 ;  /* 0x00000002ff3e7883 */ /* 0x000ff60008000000 */
[----:B------:R-:W-:Y:S01]  /*5700*/  @!UPT UIADD3 URZ, UPT, UPT, URZ, URZ, URZ ;  /* 0x000000fffffff290 */ /* 0x000fe2000fffe0ff */
[----:B-1----:R-:W-:Y:S02]  /*5710*/  @P0 SHF.R.U32.HI R0, RZ, 0x10, R5 ;  /* 0x00000010ff000819 */ /* 0x002fe40000011605 */
        /* <DEDUP_REMOVED lines=12> */
[----:B------:R-:W2:Y:S01]  /*57e0*/  LDCU UR12, c[0x0][0xb20] ;  /* 0x00016400ff0c77ac */ /* 0x000ea20008000800 */
[----:B------:R-:W-:Y:S02]  /*57f0*/  UIMAD.WIDE.U32 UR4, UR53, UR59, URZ ;  /* 0x0000003b350472a5 */ /* 0x000fe4000f8e00ff */
[----:B------:R-:W-:Y:S02]  /*5800*/  UIMAD.WIDE.U32 UR6, UR60, UR56, URZ ;  /* 0x000000383c0672a5 */ /* 0x000fe4000f8e00ff */
[----:B------:R-:W-:Y:S02]  /*5810*/  UISETP.NE.AND UP0, UPT, UR58, 0x1, UPT ;  /* 0x000000013a00788c */ /* 0x000fe4000bf05270 */
[----:B------:R-:W-:Y:S02]  /*5820*/  UIMAD.WIDE.U32 UR8, UR37, UR59, URZ ;  /* 0x0000003b250872a5 */ /* 0x000fe4000f8e00ff */
[----:B------:R-:W-:Y:S02]  /*5830*/  UIMAD.WIDE.U32 UR10, UR38, UR56, URZ ;  /* 0x00000038260a72a5 */ /* 0x000fe4000f8e00ff */
[----:B------:R-:W-:Y:S02]  /*5840*/  UISETP.NE.AND UP1, UPT, UR43, 0x1, UPT ;  /* 0x000000012b00788c */ /* 0x000fe4000bf25270 */
[----:B------:R-:W-:Y:S01]  /*5850*/  UISETP.NE.AND UP2, UPT, UR42, 0x1, UPT ;  /* 0x000000012a00788c */ /* 0x000fe2000bf45270 */
[----:B------:R-:W-:Y:S02]  /*5860*/  UMOV UR4, UR5 ;  /* 0x0000000500047c82 */ /* 0x000fe40008000000 */
[----:B--2---:R-:W-:Y:S03]  /*5870*/  USHF.R.U32.HI UR5, URZ, UR12, UR4 ;  /* 0x0000000cff057299 */ /* 0x004fe60008011604 */
[----:B------:R-:W-:Y:S02]  /*5880*/  UMOV UR4, UR7 ;  /* 0x0000000700047c82 */ /* 0x000fe40008000000 */
[----:B------:R-:W-:Y:S02]  /*5890*/  USHF.R.U32.HI UR7, URZ, UR57, UR4 ;  /* 0x00000039ff077299 */ /* 0x000fe40008011604 */
[----:B------:R-:W-:Y:S02]  /*58a0*/  USEL UR4, UR53, UR5, !UP0 ;  /* 0x0000000535047287 */ /* 0x000fe4000c000000 */
[----:B------:R-:W-:Y:S01]  /*58b0*/  USEL UR7, UR60, UR7, !UP1 ;  /* 0x000000073c077287 */ /* 0x000fe2000c800000 */
[----:B------:R-:W-:Y:S01]  /*58c0*/  UMOV UR5, UR9 ;  /* 0x0000000900057c82 */ /* 0x000fe20008000000 */
[----:B------:R-:W-:Y:S02]  /*58d0*/  UIMAD.WIDE.U32 UR8, UR4, UR40, URZ ;  /* 0x00000028040872a5 */ /* 0x000fe4000f8e00ff */
[----:B------:R-:W-:Y:S03]  /*58e0*/  USHF.R.U32.HI UR6, URZ, UR12, UR5 ;  /* 0x0000000cff067299 */ /* 0x000fe60008011605 */
[----:B------:R-:W-:Y:S01]  /*58f0*/  UMOV UR5, UR11 ;  /* 0x0000000b00057c82 */ /* 0x000fe20008000000 */
[----:B------:R-:W-:Y:S02]  /*5900*/  UIMAD.WIDE.U32 UR10, UR7, UR40, URZ ;  /* 0x00000028070a72a5 */ /* 0x000fe4000f8e00ff */
[----:B------:R-:W-:Y:S02]  /*5910*/  USHF.R.U32.HI UR12, URZ, UR57, UR5 ;  /* 0x00000039ff0c7299 */ /* 0x000fe40008011605 */
[----:B------:R-:W-:Y:S01]  /*5920*/  USEL UR6, UR37, UR6, !UP0 ;  /* 0x0000000625067287 */ /* 0x000fe2000c000000 */
[----:B------:R-:W-:Y:S02]  /*5930*/  UMOV UR5, UR9 ;  /* 0x0000000900057c82 */ /* 0x000fe40008000000 */
[----:B------:R-:W-:Y:S01]  /*5940*/  UMOV UR10, UR11 ;  /* 0x0000000b000a7c82 */ /* 0x000fe20008000000 */
[----:B------:R-:W-:Y:S02]  /*5950*/  @UP2 USHF.R.U32.HI UR4, URZ, UR41, UR5 ;  /* 0x00000029ff042299 */ /* 0x000fe40008011605 */
[----:B------:R-:W-:Y:S02]  /*5960*/  @UP2 USHF.R.U32.HI UR7, URZ, UR41, UR10 ;  /* 0x00000029ff072299 */ /* 0x000fe4000801160a */
[----:B------:R-:W-:Y:S02]  /*5970*/  UIMAD UR4, UR42, UR4, URZ ;  /* 0x000000042a0472a4 */ /* 0x000fe4000f8e02ff */
        /* <DEDUP_REMOVED lines=8> */
[----:B------:R-:W-:Y:S02]  /*5a00*/  USEL UR11, UR6, UR4, !UP2 ;  /* 0x00000004060b7287 */ /* 0x000fe4000d000000 */
[----:B------:R-:W-:Y:S02]  /*5a10*/  UIADD3 UR8, UPT, UPT, -UR5, URZ, URZ ;  /* 0x000000ff05087290 */ /* 0x000fe4000fffe1ff */
[----:B------:R-:W-:Y:S01]  /*5a20*/  UIADD3 UR10, UPT, UPT, -UR11, URZ, URZ ;  /* 0x000000ff0b0a7290 */ /* 0x000fe2000fffe1ff */
[----:B------:R-:W-:Y:S01]  /*5a30*/  @!UP0 UMOV UR4, UR9 ;  /* 0x0000000900048c82 */ /* 0x000fe20008000000 */
[----:B------:R-:W-:Y:S02]  /*5a40*/  UIADD3 UR9, UPT, UPT, -UR6, URZ, URZ ;  /* 0x000000ff06097290 */ /* 0x000fe4000fffe1ff */
[----:B------:R-:W-:Y:S02]  /*5a50*/  @!UP0 USHF.R.U32.HI UR4, URZ, UR41, UR4 ;  /* 0x00000029ff048299 */ /* 0x000fe40008011604 */
[----:B------:R-:W-:Y:S02]  /*5a60*/  UIMAD UR10, UR42, UR10, UR6 ;  /* 0x0000000a2a0a72a4 */ /* 0x000fe4000f8e0206 */
[----:B------:R-:W-:Y:S04]  /*5a70*/  @!UP0 USEL UR4, UR5, UR4, !UP2 ;  /* 0x0000000405048287 */ /* 0x000fe8000d000000 */
[----:B------:R-:W-:Y:S02]  /*5a80*/  @!UP0 UIMAD UR10, UR7, UR10, UR4 ;  /* 0x0000000a070a82a4 */ /* 0x000fe4000f8e0204 */
[----:B------:R-:W-:Y:S02]  /*5a90*/  @!UP0 UIADD3 UR11, UPT, UPT, UR11, -UR4, URZ ;  /* 0x800000040b0b8290 */ /* 0x000fe4000fffe0ff */
[----:B------:R-:W-:Y:S02]  /*5aa0*/  UIMAD UR7, UR43, UR8, UR38 ;  /* 0x000000082b0772a4 */ /* 0x000fe4000f8e0226 */
[----:B------:R-:W-:Y:S02]  /*5ab0*/  @!UP0 UIMAD UR6, UR11, UR42, UR5 ;  /* 0x0000002a0b0682a4 */ /* 0x000fe4000f8e0205 */
[----:B------:R-:W-:Y:S01]  /*5ac0*/  UIMAD UR4, UR58, UR9, UR37 ;  /* 0x000000093a0472a4 */ /* 0x000fe2000f8e0225 */
[----:B------:R-:W-:Y:S02]  /*5ad0*/  @!UP0 UMOV UR5, UR10 ;  /* 0x0000000a00058c82 */ /* 0x000fe40008000000 */
[----:B------:R-:W-:Y:S02]  /*5ae0*/  UIMAD UR38, UR5, UR43, UR7 ;  /* 0x0000002b052672a4 */ /* 0x000fe4000f8e0207 */
[----:B------:R-:W-:Y:S11]  /*5af0*/  UIMAD UR37, UR6, UR58, UR4 ;  /* 0x0000003a062572a4 */ /* 0x000ff6000f8e0204 */
[----:B------:R-:W-:Y:S01]  /*5b00*/  @!UPT UIADD3 URZ, UPT, UPT, URZ, URZ, URZ ;  /* 0x000000fffffff290 */ /* 0x000fe2000fffe0ff */
.L_x_100:
[----:B------:R-:W-:Y:S01]  /*5b10*/  UISETP.NE.AND UP0, UPT, UR39, 0x1, UPT ;  /* 0x000000012700788c */ /* 0x000fe2000bf05270 */
[----:B------:R-:W-:Y:S01]  /*5b20*/  LOP3.LUT P0, RZ, R150, 0x3f0, RZ, 0xc0, !PT ;  /* 0x000003f096ff7812 */ /* 0x000fe2000780c0ff */
[----:B------:R-:W-:Y:S01]  /*5b30*/  USHF.L.U32 UR50, UR16, 0x7, URZ ;  /* 0x0000000710327899 */ /* 0x000fe200080006ff */
[----:B------:R-:W-:Y:S01]  /*5b40*/  BSSY.RECONVERGENT B6, `(.L_x_101) ;  /* 0x0000034000067945 */ /* 0x000fe20003800200 */
[----:B------:R-:W-:Y:S01]  /*5b50*/  USHF.L.U32 UR49, UR20, 0x8, URZ ;  /* 0x0000000814317899 */ /* 0x000fe200080006ff */
[----:B------:R-:W-:Y:S06]  /*5b60*/  IADD3 R152, PT, PT, R152, 0x1, RZ ;  /* 0x0000000198987810 */ /* 0x000fec0007ffe0ff */
[----:B------:R-:W2:Y:S01]  /*5b70*/  @!UP0 LDCU.128 UR12, c[0x0][0xb10] ;  /* 0x00016200ff0c87ac */ /* 0x000ea20008000c00 */
[----:B------:R-:W3:Y:S01]  /*5b80*/  @!UP0 LDCU UR5, c[0x0][0xb0c] ;  /* 0x00016180ff0587ac */ /* 0x000ee20008000800 */
[----:B------:R-:W4:Y:S01]  /*5b90*/  @!UP0 LDCU UR10, c[0x0][0xb20] ;  /* 0x00016400ff0a87ac */ /* 0x000f220008000800 */
[----:B--2---:R-:W-:Y:S02]  /*5ba0*/  UIMAD.WIDE.U32 UR8, UR38, UR12, URZ ;  /* 0x0000000c260872a5 */ /* 0x004fe4000f8e00ff */
[----:B------:R-:W-:Y:S02]  /*5bb0*/  UIMAD.WIDE.U32 UR6, UR37, UR15, URZ ;  /* 0x0000000f250672a5 */ /* 0x000fe4000f8e00ff */
[----:B------:R-:W-:Y:S03]  /*5bc0*/  @!UP0 UISETP.NE.AND UP1, UPT, UR14, 0x1, UPT ;  /* 0x000000010e00888c */ /* 0x000fe6000bf25270 */
[----:B------:R-:W-:Y:S01]  /*5bd0*/  @!UP0 UMOV UR4, UR9 ;  /* 0x0000000900048c82 */ /* 0x000fe20008000000 */
[----:B---3--:R-:W-:Y:S02]  /*5be0*/  @!UP0 UISETP.NE.AND UP2, UPT, UR5, 0x1, UPT ;  /* 0x000000010500888c */ /* 0x008fe4000bf45270 */
[----:B------:R-:W-:Y:S01]  /*5bf0*/  @!UP0 USHF.R.U32.HI UR4, URZ, UR13, UR4 ;  /* 0x0000000dff048299 */ /* 0x000fe20008011604 */
[----:B------:R-:W-:Y:S02]  /*5c00*/  @!UP0 UMOV UR6, UR7 ;  /* 0x0000000700068c82 */ /* 0x000fe40008000000 */
[----:B----4-:R-:W-:Y:S02]  /*5c10*/  @!UP0 USHF.R.U32.HI UR6, URZ, UR10, UR6 ;  /* 0x0000000aff068299 */ /* 0x010fe40008011606 */
[----:B------:R-:W-:Y:S02]  /*5c20*/  @!UP0 USEL UR7, UR38, UR4, !UP2 ;  /* 0x0000000426078287 */ /* 0x000fe4000d000000 */
[----:B------:R-:W-:Y:S04]  /*5c30*/  @!UP0 USEL UR6, UR37, UR6, !UP1 ;  /* 0x0000000625068287 */ /* 0x000fe8000c800000 */
[----:B------:R-:W-:Y:S02]  /*5c40*/  @!UP0 UIADD3 UR4, UPT, UPT, -UR7, UR6, URZ ;  /* 0x0000000607048290 */ /* 0x000fe4000fffe1ff */
[----:B------:R-:W-:Y:S02]  /*5c50*/  @!UP0 UIADD3 UR6, UPT, UPT, UR7, -UR6, URZ ;  /* 0x8000000607068290 */ /* 0x000fe4000fffe0ff */
[----:B------:R-:W-:Y:S02]  /*5c60*/  @!UP0 UIMAD UR38, UR4, UR5, UR38 ;  /* 0x00000005042682a4 */ /* 0x000fe4000f8e0226 */
[----:B------:R-:W-:Y:S01]  /*5c70*/  @!UP0 UIMAD UR37, UR6, UR14, UR37 ;  /* 0x0000000e062582a4 */ /* 0x000fe2000f8e0225 */
[----:B------:R-:W-:Y:S11]  /*5c80*/  @!P0 BRA `(.L_x_102) ;  /* 0x00000000007c8947 */ /* 0x000ff60003800000 */
[----:B------:R-:W2:Y:S01]  /*5c90*/  LDCU.64 UR8, c[0x4][0x80] ;  /* 0x01001000ff0877ac */ /* 0x000ea20008000a00 */
[----:B------:R-:W-:Y:S01]  /*5ca0*/  MOV R2, 0x0 ;  /* 0x0000000000027802 */ /* 0x000fe20000000f00 */
[----:B------:R-:W-:Y:S02]  /*5cb0*/  HFMA2 R12, -RZ, RZ, 0, 5.9604644775390625e-08 ;  /* 0x00000001ff0c7431 */ /* 0x000fe400000001ff */
[----:B------:R-:W-:Y:S01]  /*5cc0*/  IMAD.MOV.U32 R8, RZ, RZ, 0x70 ;  /* 0x00000070ff087424 */ /* 0x000fe200078e00ff */
[----:B------:R3:W4:Y:S01]  /*5cd0*/  LDC.64 R14, c[0x4][R2] ;  /* 0x01000000020e7b82 */ /* 0x0007220000000a00 */
[----:B------:R-:W1:Y:S01]  /*5ce0*/  LDCU.64 UR6, c[0x4][0x88] ;  /* 0x01001100ff0677ac */ /* 0x000e620008000a00 */
[----:B------:R-:W-:Y:S01]  /*5cf0*/  IMAD.MOV.U32 R13, RZ, RZ, RZ ;  /* 0x000000ffff0d7224 */ /* 0x000fe200078e00ff */
[----:B------:R-:W1:Y:S01]  /*5d00*/  LDCU.64 UR4, c[0x4][0x8] ;  /* 0x01000100ff0477ac */ /* 0x000e620008000a00 */
[----:B--2---:R-:W-:Y:S01]  /*5d10*/  MOV R5, UR9 ;  /* 0x0000000900057c02 */ /* 0x004fe20008000f00 */
[----:B------:R-:W-:Y:S01]  /*5d20*/  IMAD.U32 R4, RZ, RZ, UR8 ;  /* 0x00000008ff047e24 */ /* 0x000fe2000f8e00ff */
[----:B-1----:R-:W-:Y:S01]  /*5d30*/  MOV R7, UR7 ;  /* 0x0000000700077c02 */ /* 0x002fe20008000f00 */
[----:B------:R-:W-:Y:S01]  /*5d40*/  IMAD.U32 R6, RZ, RZ, UR6 ;  /* 0x00000006ff067e24 */ /* 0x000fe2000f8e00ff */
[----:B------:R-:W-:Y:S01]  /*5d50*/  MOV R11, UR5 ;  /* 0x00000005000b7c02 */ /* 0x000fe20008000f00 */
[----:B------:R-:W-:Y:S02]  /*5d60*/  IMAD.U32 R10, RZ, RZ, UR4 ;  /* 0x00000004ff0a7e24 */ /* 0x000fe4000f8e00ff */
[----:B------:R-:W-:Y:S07]  /*5d70*/  LEPC R20, `(.L_x_103) ;  /* 0x000000001014794e */ /* 0x000fee0000000000 */
[----:B---345:R-:W-:Y:S05]  /*5d80*/  CALL.ABS.NOINC R14 ;  /* 0x000000000e007343 */ /* 0x038fea0003c00000 */
.L_x_103:
[----:B------:R-:W1:Y:S01]  /*5d90*/  LDCU.64 UR8, c[0x4][0x80] ;  /* 0x01001000ff0877ac */ /* 0x000e620008000a00 */
[----:B------:R-:W2:Y:S01]  /*5da0*/  LDC.64 R2, c[0x4][R2] ;  /* 0x0100000002027b82 */ /* 0x000ea20000000a00 */
[----:B------:R-:W-:Y:S02]  /*5db0*/  HFMA2 R12, -RZ, RZ, 0, 5.9604644775390625e-08 ;  /* 0x00000001ff0c7431 */ /* 0x000fe400000001ff */
[----:B------:R-:W-:Y:S02]  /*5dc0*/  IMAD.MOV.U32 R8, RZ, RZ, 0x70 ;  /* 0x00000070ff087424 */ /* 0x000fe400078e00ff */
[----:B------:R-:W-:Y:S01]  /*5dd0*/  IMAD.MOV.U32 R13, RZ, RZ, RZ ;  /* 0x000000ffff0d7224 */ /* 0x000fe200078e00ff */
[----:B------:R-:W3:Y:S01]  /*5de0*/  LDCU.64 UR6, c[0x4][0x88] ;  /* 0x01001100ff0677ac */ /* 0x000ee20008000a00 */
[----:B------:R-:W4:Y:S01]  /*5df0*/  LDCU.64 UR4, c[0x4][0x8] ;  /* 0x01000100ff0477ac */ /* 0x000f220008000a00 */
[----:B-1----:R-:W-:Y:S02]  /*5e00*/  MOV R4, UR8 ;  /* 0x0000000800047c02 */ /* 0x002fe40008000f00 */
[----:B------:R-:W-:Y:S02]  /*5e10*/  MOV R5, UR9 ;  /* 0x0000000900057c02 */ /* 0x000fe40008000f00 */
[----:B---3--:R-:W-:Y:S01]  /*5e20*/  MOV R7, UR7 ;  /* 0x0000000700077c02 */ /* 0x008fe20008000f00 */
[----:B------:R-:W-:Y:S01]  /*5e30*/  IMAD.U32 R6, RZ, RZ, UR6 ;  /* 0x00000006ff067e24 */ /* 0x000fe2000f8e00ff */
[----:B----4-:R-:W-:Y:S01]  /*5e40*/  MOV R11, UR5 ;  /* 0x00000005000b7c02 */ /* 0x010fe20008000f00 */
[----:B------:R-:W-:Y:S02]  /*5e50*/  IMAD.U32 R10, RZ, RZ, UR4 ;  /* 0x00000004ff0a7e24 */ /* 0x000fe4000f8e00ff */
[----:B------:R-:W-:Y:S07]  /*5e60*/  LEPC R20, `(.L_x_102) ;  /* 0x000000001014794e */ /* 0x000fee0000000000 */
[----:B--2---:R-:W-:Y:S05]  /*5e70*/  CALL.ABS.NOINC R2 ;  /* 0x0000000002007343 */ /* 0x004fea0003c00000 */
.L_x_102:
[----:B------:R-:W-:Y:S05]  /*5e80*/  BSYNC.RECONVERGENT B6 ;  /* 0x0000000000067941 */ /* 0x000fea0003800200 */
.L_x_101:
[----:B------:R-:W-:Y:S02]  /*5e90*/  R2UR UR6, R149 ;  /* 0x00000000950672ca */ /* 0x000fe400000e0000 */
[----:B------:R-:W-:Y:S02]  /*5ea0*/  R2UR UR5, R162 ;  /* 0x00000000a20572ca */ /* 0x000fe400000e0000 */
[----:B------:R-:W-:Y:S02]  /*5eb0*/  R2UR UR4, R161 ;  /* 0x00000000a10472ca */ /* 0x000fe400000e0000 */
[----:B------:R-:W-:Y:S02]  /*5ec0*/  ISETP.NE.U32.AND P4, PT, R142, RZ, PT ;  /* 0x000000ff8e00720c */ /* 0x000fe40003f85070 */
[----:B------:R-:W-:Y:S02]  /*5ed0*/  ISETP.NE.U32.AND P2, PT, RZ, UR54, PT ;  /* 0x00000036ff007c0c */ /* 0x000fe4000bf45070 */
[----:B------:R-:W-:Y:S02]  /*5ee0*/  ISETP.NE.AND.EX P4, PT, R143, RZ, PT, P4 ;  /* 0x000000ff8f00720c */ /* 0x000fe40003f85340 */
[----:B------:R-:W-:Y:S01]  /*5ef0*/  ISETP.NE.AND.EX P2, PT, RZ, UR55, PT, P2 ;  /* 0x00000037ff007c0c */ /* 0x000fe2000bf45320 */
[----:B------:R-:W-:Y:S02]  /*5f00*/  UISETP.NE.AND UP2, UPT, UR6, URZ, UPT ;  /* 0x000000ff0600728c */ /* 0x000fe4000bf45270 */
[----:B------:R-:W-:Y:S04]  /*5f10*/  UISETP.NE.U32.AND UP0, UPT, UR5, URZ, UPT ;  /* 0x000000ff0500728c */ /* 0x000fe8000bf05070 */
[----:B------:R-:W-:Y:S01]  /*5f20*/  UISETP.NE.AND.EX UP1, UPT, UR4, URZ, UPT, UP0 ;  /* 0x000000ff0400728c */ /* 0x000fe2000bf25300 */
[----:B------:R-:W-:Y:S01]  /*5f30*/  PLOP3.LUT P1, PT, PT, PT, UP2, 0x80, 0x8 ;  /* 0x000000000008781c */ /* 0x000fe20003f2f028 */
[----:B------:R-:W-:Y:S03]  /*5f40*/  UPLOP3.LUT UP0, UPT, UPT, UPT, UPT, 0x40, 0x4 ;  /* 0x000000000004789c */ /* 0x000fe60003f0e870 */
[----:B------:R-:W-:Y:S06]  /*5f50*/  @UP2 UPLOP3.LUT UP0, UPT, UPT, UPT, UP1, 0x80, 0x8 ;  /* 0x000000000008289c */ /* 0x000fec0003f0f010 */
[----:B------:R-:W-:Y:S01]  /*5f60*/  PLOP3.LUT P0, PT, PT, PT, UP0, 0x80, 0x8 ;  /* 0x000000000008781c */ /* 0x000fe20003f0f008 */
[----:B------:R-:W-:Y:S01]  /*5f70*/  @!UPT UIADD3 URZ, UPT, UPT, URZ, URZ, URZ ;  /* 0x000000fffffff290 */ /* 0x000fe2000fffe0ff */
[----:B------:R-:W-:Y:S11]  /*5f80*/  BRA.U !UP1, `(.L_x_104) ;  /* 0x0000000109407547 */ /* 0x000ff6000b800000 */
[----:B------:R-:W-:Y:S01]  /*5f90*/  UISETP.NE.U32.AND UP0, UPT, UR54, URZ, UPT ;  /* 0x000000ff3600728c */ /* 0x000fe2000bf05070 */
[----:B------:R-:W-:Y:S01]  /*5fa0*/  R2UR UR6, R162 ;  /* 0x00000000a20672ca */ /* 0x000fe200000e0000 */
[----:B------:R-:W2:Y:S01]  /*5fb0*/  LDCU.64 UR8, c[0x0][0x358] ;  /* 0x00006b00ff0877ac */ /* 0x000ea20008000a00 */
[----:B------:R-:W-:Y:S02]  /*5fc0*/  HFMA2 R146, -RZ, RZ, 0, 5.9604644775390625e-08 ;  /* 0x00000001ff927431 */ /* 0x000fe400000001ff */
[----:B-1----:R-:W-:Y:S01]  /*5fd0*/  IMAD.MOV.U32 R0, RZ, RZ, 0x1 ;  /* 0x00000001ff007424 */ /* 0x002fe200078e00ff */
[----:B------:R-:W-:Y:S06]  /*5fe0*/  UISETP.NE.AND.EX UP0, UPT, UR55, URZ, UPT, UP0 ;  /* 0x000000ff3700728c */ /* 0x000fec000bf05300 */
[----:B------:R-:W-:Y:S05]  /*5ff0*/  PLOP3.LUT P3, PT, PT, PT, UP0, 0x80, 0x8 ;  /* 0x000000000008781c */ /* 0x000fea0003f6f008 */
[----:B------:R-:W1:Y:S01]  /*6000*/  @UP0 LDCU.64 UR4, c[0x0][0x888] ;  /* 0x00011100ff0407ac */ /* 0x000e620008000a00 */
[----:B------:R-:W-:Y:S07]  /*6010*/  @UP0 UIMAD UR6, UR36, UR6, URZ ;  /* 0x00000006240602a4 */ /* 0x000fee000f8e02ff */
[----:B------:R-:W-:Y:S01]  /*6020*/  @!P3 PRMT R146, R0, 0x7610, R146 ;  /* 0x000076100092b816 */ /* 0x000fe20000000092 */
[----:B-1----:R-:W-:Y:S06]  /*6030*/  @UP0 UIMAD.WIDE UR4, UR6, 0x4, UR4 ;  /* 0x00000004060408a5 */ /* 0x002fec000f8e0204 */
[----:B------:R-:W-:Y:S02]  /*6040*/  IMAD.U32 R2, RZ, RZ, UR4 ;  /* 0x00000004ff027e24 */ /* 0x000fe4000f8e00ff */
[----:B------:R-:W-:Y:S03]  /*6050*/  IMAD.U32 R3, RZ, RZ, UR5 ;  /* 0x00000005ff037e24 */ /* 0x000fe6000f8e00ff */
[----:B------:R-:W1:Y:S02]  /*6060*/  @!UP0 LDCU UR4, c[0x0][0x880] ;  /* 0x00011000ff0487ac */ /* 0x000e640008000800 */
[----:B--2--5:R2:W5:Y:S02]  /*6070*/  @P3 LDG.E R73, desc[UR8][R2.64] ;  /* 0x0000000802493981 */ /* 0x024564000c1e1900 */
[----:B-12---:R-:W-:Y:S02]  /*6080*/  @!P3 MOV R73, UR4 ;  /* 0x000000040049bc02 */ /* 0x006fe40008000f00 */
.L_x_104:
[----:B------:R-:W-:Y:S05]  /*6090*/  @!P4 BRA `(.L_x_105) ;  /* 0x000000000024c947 */ /* 0x000fea0003800000 */
[----:B------:R-:W-:Y:S01]  /*60a0*/  ISETP.NE.U32.AND P3, PT, R140, RZ, PT ;  /* 0x000000ff8c00720c */ /* 0x000fe20003f65070 */
[----:B------:R-:W2:Y:S03]  /*60b0*/  LDCU.64 UR4, c[0x0][0x358] ;  /* 0x00006b00ff0477ac */ /* 0x000ea60008000a00 */
[----:B------:R-:W-:Y:S11]  /*60c0*/  ISETP.NE.AND.EX P3, PT, R141, RZ, PT, P3 ;  /* 0x000000ff8d00720c */ /* 0x000ff60003f65330 */
[----:B------:R-:W-:Y:S02]  /*60d0*/  @!UPT UIADD3 URZ, UPT, UPT, URZ, URZ, URZ ;  /* 0x000000fffffff290 */ /* 0x000fe4000fffe0ff */
[----:B------:R-:W3:Y:S01]  /*60e0*/  @P3 LDC.64 R2, c[0x0][0x8a8] ;  /* 0x00022a00ff023b82 */ /* 0x000ee20000000a00 */
[----:B-1----:R-:W-:Y:S04]  /*60f0*/  @P3 IMAD R0, R142, UR36, RZ ;  /* 0x000000248e003c24 */ /* 0x002fe8000f8e02ff */
[----:B---3--:R-:W-:Y:S05]  /*6100*/  @P3 IMAD.WIDE R2, R0, 0x4, R2 ;  /* 0x0000000400023825 */ /* 0x008fea00078e0202 */
[----:B--2--5:R2:W5:Y:S02]  /*6110*/  @P3 LDG.E R70, desc[UR4][R2.64] ;  /* 0x0000000402463981 */ /* 0x024564000c1e1900 */
[----:B--2---:R-:W3:Y:S02]  /*6120*/  @!P3 LDC R70, c[0x0][0x8a0] ;  /* 0x00022800ff46bb82 */ /* 0x004ee40000000800 */
.L_x_105:
[----:B-----5:R-:W-:Y:S01]  /*6130*/  FSETP.NEU.AND P3, PT, R73, RZ, PT ;  /* 0x000000ff4900720b */ /* 0x020fe20003f6d000 */
[----:B------:R-:W-:Y:S01]  /*6140*/  IMAD.SHL.U32 R165, R144, 0x2, RZ ;  /* 0x0000000290a57824 */ /* 0x000fe200078e00ff */
[----:B------:R-:W-:Y:S01]  /*6150*/  SEL R5, RZ, 0xffffffff, P2 ;  /* 0xffffffffff057807 */ /* 0x000fe20001000000 */
[----:B------:R-:W-:Y:S01]  /*6160*/  IMAD.SHL.U32 R79, R158, 0x10, RZ ;  /* 0x000000109e4f7824 */ /* 0x000fe200078e00ff */
[----:B------:R-:W-:Y:S01]  /*6170*/  @P1 LOP3.LUT P2, RZ, R146, 0xff, RZ, 0xc0, !PT ;  /* 0x000000ff92ff1812 */ /* 0x000fe2000784c0ff */
[----:B------:R-:W-:Y:S01]  /*6180*/  VIADD R108, R165, UR44 ;  /* 0x0000002ca56c7c36 */ /* 0x000fe20008000000 */
[----:B-1----:R-:W-:Y:S01]  /*6190*/  @P1 SEL R0, RZ, 0xffffffff, P3 ;  /* 0xffffffffff001807 */ /* 0x002fe20001800000 */
[----:B------:R-:W-:Y:S01]  /*61a0*/  IMAD.SHL.U32 R85, R159, 0x10, RZ ;  /* 0x000000109f557824 */ /* 0x000fe200078e00ff */
[----:B------:R-:W-:Y:S01]  /*61b0*/  LOP3.LUT R157, R157, 0x1, RZ, 0x3c, !PT ;  /* 0x000000019d9d7812 */ /* 0x000fe200078e3cff */
[----:B------:R-:W-:Y:S01]  /*61c0*/  IMAD.IADD R154, R108, 0x1, R79 ;  /* 0x000000016c9a7824 */ /* 0x000fe200078e024f */
[----:B------:R-:W-:Y:S01]  /*61d0*/  @P0 SEL R0, R5, R0, !P2 ;  /* 0x0000000005000207 */ /* 0x000fe20005000000 */
[----:B------:R-:W-:Y:S01]  /*61e0*/  BSSY B1, `(.L_x_106) ;  /* 0x000004f000017945 */ /* 0x000fe20003800000 */
[----:B------:R-:W-:Y:S01]  /*61f0*/  LEA R166, R68, UR44, 0x3 ;  /* 0x0000002c44a67c11 */ /* 0x000fe2000f8e18ff */
[----:B------:R-:W-:Y:S01]  /*6200*/  IMAD.MOV.U32 R84, RZ, RZ, 0x1 ;  /* 0x00000001ff547424 */ /* 0x000fe200078e00ff */
[----:B------:R-:W-:Y:S01]  /*6210*/  @P1 LOP3.LUT R0, R0, 0x1, RZ, 0xc0, !PT ;  /* 0x0000000100001812 */ /* 0x000fe200078ec0ff */
[----:B------:R-:W-:Y:S01]  /*6220*/  IMAD R71, R68, 0x100, R69 ;  /* 0x0000010044477824 */ /* 0x000fe200078e0245 */
[----:B------:R-:W-:Y:S01]  /*6230*/  SHF.L.U32 R3, R156, 0x1f, RZ ;  /* 0x0000001f9c037819 */ /* 0x000fe200000006ff */
[----:B------:R-:W-:Y:S01]  /*6240*/  IMAD.MOV.U32 R78, RZ, RZ, RZ ;  /* 0x000000ffff4e7224 */ /* 0x000fe200078e00ff */
[----:B------:R-:W-:Y:S02]  /*6250*/  ISETP.NE.U32.OR P6, PT, R0, 0x1, !P1 ;  /* 0x000000010000780c */ /* 0x000fe40004fc5470 */
[----:B------:R-:W-:Y:S02]  /*6260*/  CS2R R138, SRZ ;  /* 0x00000000008a7805 */ /* 0x000fe4000001ff00 */
[----:B------:R-:W-:Y:S02]  /*6270*/  PLOP3.LUT P2, PT, PT, PT, UP1, 0x80, 0x8 ;  /* 0x000000000008781c */ /* 0x000fe40003f4f018 */
[----:B------:R-:W-:Y:S02]  /*6280*/  CS2R R136, SRZ ;  /* 0x0000000000887805 */ /* 0x000fe4000001ff00 */
[----:B------:R-:W-:Y:S02]  /*6290*/  LOP3.LUT P4, R151, R146, 0xff, RZ, 0xc0, !PT ;  /* 0x000000ff92977812 */ /* 0x000fe4000788c0ff */
[----:B------:R-:W-:Y:S02]  /*62a0*/  CS2R R130, SRZ ;  /* 0x0000000000827805 */ /* 0x000fe4000001ff00 */
[----:B------:R-:W-:Y:S02]  /*62b0*/  SEL R0, RZ, 0xffffffff, P3 ;  /* 0xffffffffff007807 */ /* 0x000fe40001800000 */
[----:B------:R-:W-:Y:S02]  /*62c0*/  CS2R R128, SRZ ;  /* 0x0000000000807805 */ /* 0x000fe4000001ff00 */
[----:B------:R-:W-:Y:S02]  /*62d0*/  P2R R163, PR, RZ, 0x40 ;  /* 0x00000040ffa37803 */ /* 0x000fe40000000000 */
[----:B------:R-:W-:Y:S02]  /*62e0*/  CS2R R122, SRZ ;  /* 0x00000000007a7805 */ /* 0x000fe4000001ff00 */
[----:B------:R-:W-:Y:S02]  /*62f0*/  CS2R R120, SRZ ;  /* 0x0000000000787805 */ /* 0x000fe4000001ff00 */
[----:B------:R-:W-:Y:S02]  /*6300*/  CS2R R114, SRZ ;  /* 0x0000000000727805 */ /* 0x000fe4000001ff00 */
[----:B------:R-:W-:Y:S02]  /*6310*/  CS2R R112, SRZ ;  /* 0x0000000000707805 */ /* 0x000fe4000001ff00 */
[----:B------:R-:W-:Y:S02]  /*6320*/  @P6 SHF.L.U32 R2, R157, 0x1f, RZ ;  /* 0x0000001f9d026819 */ /* 0x000fe400000006ff */
[----:B------:R-:W-:Y:S02]  /*6330*/  CS2R R106, SRZ ;  /* 0x00000000006a7805 */ /* 0x000fe4000001ff00 */
[----:B------:R-:W-:Y:S02]  /*6340*/  @P2 SEL R0, R5, R0, !P4 ;  /* 0x0000000005002207 */ /* 0x000fe40006000000 */
[----:B------:R-:W-:Y:S01]  /*6350*/  CS2R R104, SRZ ;  /* 0x0000000000687805 */ /* 0x000fe2000001ff00 */
[----:B------:R-:W1:Y:S01]  /*6360*/  @P6 SYNCS.PHASECHK.TRANS64.TRYWAIT P1, [UR44+0x40], R2 ;  /* 0x00004002ff0065a7 */ /* 0x000e62000802112c */
[----:B------:R-:W-:Y:S02]  /*6370*/  CS2R R98, SRZ ;  /* 0x0000000000627805 */ /* 0x000fe4000001ff00 */
[----:B------:R-:W-:Y:S02]  /*6380*/  LOP3.LUT R0, R0, 0x1, RZ, 0xc0, !PT ;  /* 0x0000000100007812 */ /* 0x000fe400078ec0ff */
[----:B------:R-:W-:Y:S02]  /*6390*/  CS2R R96, SRZ ;  /* 0x0000000000607805 */ /* 0x000fe4000001ff00 */
[----:B------:R-:W-:Y:S02]  /*63a0*/  CS2R R90, SRZ ;  /* 0x00000000005a7805 */ /* 0x000fe4000001ff00 */
[----:B------:R-:W-:Y:S02]  /*63b0*/  CS2R R88, SRZ ;  /* 0x0000000000587805 */ /* 0x000fe4000001ff00 */
[----:B------:R-:W-:Y:S02]  /*63c0*/  ISETP.NE.U32.AND P5, PT, R0, 0x1, PT ;  /* 0x000000010000780c */ /* 0x000fe40003fa5070 */
[----:B------:R-:W-:Y:S02]  /*63d0*/  CS2R R82, SRZ ;  /* 0x0000000000527805 */ /* 0x000fe4000001ff00 */
[----:B------:R-:W-:Y:S01]  /*63e0*/  CS2R R80, SRZ ;  /* 0x0000000000507805 */ /* 0x000fe2000001ff00 */
[----:B------:R-:W-:Y:S01]  /*63f0*/  IMAD.IADD R164, R108, 0x1, R85 ;  /* 0x000000016ca47824 */ /* 0x000fe200078e0255 */
[----:B------:R-:W-:Y:S01]  /*6400*/  P2R R86, PR, RZ, 0x20 ;  /* 0x00000020ff567803 */ /* 0x000fe20000000000 */
[----:B------:R-:W-:Y:S01]  /*6410*/  IMAD.IADD R153, R85, 0x1, R154 ;  /* 0x0000000155997824 */ /* 0x000fe200078e029a */
[----:B------:R2:W4:Y:S01]  /*6420*/  SYNCS.PHASECHK.TRANS64.TRYWAIT P0, [R166+URZ+0xb0], R3 ;  /* 0x0000b003a60075a7 */ /* 0x00052200080011ff */
[----:B-1----:R-:W-:Y:S01]  /*6430*/  @P6 SEL R84, RZ, 0x1, !P1 ;  /* 0x00000001ff546807 */ /* 0x002fe20004800000 */
[----:B--2---:R-:W-:Y:S06]  /*6440*/  @!P6 BRA `(.L_x_107) ;  /* 0x0000000000a0e947 */ /* 0x004fec0003800000 */
[----:B------:R-:W-:Y:S01]  /*6450*/  @P5 IMAD.MOV.U32 R5, RZ, RZ, -0x10 ;  /* 0xfffffff0ff055424 */ /* 0x000fe200078e00ff */
[----:B------:R-:W-:Y:S01]  /*6460*/  ISETP.NE.AND P1, PT, R84, RZ, PT ;  /* 0x000000ff5400720c */ /* 0x000fe20003f25270 */
[----:B------:R-:W-:Y:S01]  /*6470*/  BSSY B0, `(.L_x_108) ;  /* 0x0000010000007945 */ /* 0x000fe20003800000 */
[----:B------:R-:W-:Y:S02]  /*6480*/  ISETP.NE.U32.AND P6, PT, R145, 0x1, PT ;  /* 0x000000019100780c */ /* 0x000fe40003fc5070 */
[----:B------:R-:W-:Y:S02]  /*6490*/  CS2R R90, SRZ ;  /* 0x00000000005a7805 */ /* 0x000fe4000001ff00 */
[----:B------:R-:W-:Y:S02]  /*64a0*/  CS2R R88, SRZ ;  /* 0x0000000000587805 */ /* 0x000fe4000001ff00 */
[----:B------:R-:W-:Y:S02]  /*64b0*/  CS2R R106, SRZ ;  /* 0x00000000006a7805 */ /* 0x000fe4000001ff00 */
[----:B------:R-:W-:Y:S02]  /*64c0*/  @P5 SEL R5, R5, 0x10, !P6 ;  /* 0x0000001005055807 */ /* 0x000fe40007000000 */
[----:B------:R-:W-:Y:S02]  /*64d0*/  CS2R R104, SRZ ;  /* 0x0000000000687805 */ /* 0x000fe4000001ff00 */
[----:B------:R-:W-:Y:S02]  /*64e0*/  CS2R R122, SRZ ;  /* 0x00000000007a7805 */ /* 0x000fe4000001ff00 */
[----:B------:R-:W-:Y:S01]  /*64f0*/  CS2R R120, SRZ ;  /* 0x0000000000787805 */ /* 0x000fe2000001ff00 */
[----:B------:R-:W-:Y:S02]  /*6500*/  @P5 IMAD.IADD R6, R108, 0x1, R5 ;  /* 0x000000016c065824 */ /* 0x000fe400078e0205 */
[C---:B------:R-:W-:Y:S02]  /*6510*/  @P5 IMAD.IADD R4, R5.reuse, 0x1, R164 ;  /* 0x0000000105045824 */ /* 0x040fe400078e02a4 */
[----:B------:R-:W-:Y:S01]  /*6520*/  @P5 IMAD.IADD R2, R5, 0x1, R154 ;  /* 0x0000000105025824 */ /* 0x000fe200078e029a */
[----:B------:R-:W-:Y:S06]  /*6530*/  @P1 BRA `(.L_x_109) ;  /* 0x00000000000c1947 */ /* 0x000fec0003800000 */
[----:B------:R-:W-:Y:S04]  /*6540*/  SHF.L.U32 R7, R157, 0x1f, RZ ;  /* 0x0000001f9d077819 */ /* 0x000fe800000006ff */
[----:B------:R-:W1:Y:S02]  /*6550*/  SYNCS.PHASECHK.TRANS64.TRYWAIT P1, [UR44+0x40], R7 ;  /* 0x00004007ff0075a7 */ /* 0x000e64000802112c */
[----:B-1----:R-:W-:Y:S05]  /*6560*/  @!P1 BRA `(.L_x_110) ;  /* 0x0000005c00909947 */ /* 0x002fea0003800000 */
.L_x_109:
[----:B------:R-:W-:Y:S05]  /*6570*/  BSYNC B0 ;  /* 0x0000000000007941 */ /* 0x000fea0003800000 */
.L_x_108:
[----:B------:R-:W-:Y:S01]  /*6580*/  ISETP.NE.AND P1, PT, R86, RZ, PT ;  /* 0x000000ff5600720c */ /* 0x000fe20003f25270 */
[----:B------:R-:W-:Y:S01]  /*6590*/  IMAD.MOV.U32 R139, RZ, RZ, RZ ;  /* 0x000000ffff8b7224 */ /* 0x000fe200078e00ff */
[----:B------:R-:W-:Y:S02]  /*65a0*/  CS2R R136, SRZ ;  /* 0x0000000000887805 */ /* 0x000fe4000001ff00 */
[----:B------:R-:W-:Y:S02]  /*65b0*/  CS2R R82, SRZ ;  /* 0x0000000000527805 */ /* 0x000fe4000001ff00 */
[----:B------:R-:W-:Y:S02]  /*65c0*/  CS2R R80, SRZ ;  /* 0x0000000000507805 */ /* 0x000fe4000001ff00 */
[----:B------:R-:W-:Y:S02]  /*65d0*/  CS2R R98, SRZ ;  /* 0x0000000000627805 */ /* 0x000fe4000001ff00 */
[----:B------:R-:W-:Y:S02]  /*65e0*/  CS2R R96, SRZ ;  /* 0x0000000000607805 */ /* 0x000fe4000001ff00 */
[----:B------:R-:W-:Y:S02]  /*65f0*/  CS2R R114, SRZ ;  /* 0x0000000000727805 */ /* 0x000fe4000001ff00 */
[----:B------:R-:W-:Y:S02]  /*6600*/  CS2R R112, SRZ ;  /* 0x0000000000707805 */ /* 0x000fe4000001ff00 */
[----:B------:R-:W-:Y:S02]  /*6610*/  CS2R R130, SRZ ;  /* 0x0000000000827805 */ /* 0x000fe4000001ff00 */
[----:B------:R-:W-:Y:S01]  /*6620*/  CS2R R128, SRZ ;  /* 0x0000000000807805 */ /* 0x000fe2000001ff00 */
[----:B------:R-:W-:Y:S01]  /*6630*/  IMAD.MOV.U32 R78, RZ, RZ, 0x1 ;  /* 0x00000001ff4e7424 */ /* 0x000fe200078e00ff */
[----:B------:R2:W2:Y:S01]  /*6640*/  @P1 LDS.128 R88, [R6+0x400] ;  /* 0x0004000006581984 */ /* 0x0004a20000000c00 */
[----:B-1----:R-:W-:Y:S03]  /*6650*/  @P1 IMAD.IADD R0, R5, 0x1, R153 ;  /* 0x0000000105001824 */ /* 0x002fe600078e0299 */
[----:B------:R1:W1:Y:S04]  /*6660*/  @P1 LDS.128 R104, [R4+0x400] ;  /* 0x0004000004681984 */ /* 0x0002680000000c00 */
[----:B------:R1:W1:Y:S04]  /*6670*/  @P1 LDS.128 R120, [R2+0x400] ;  /* 0x0004000002781984 */ /* 0x0002680000000c00 */
[----:B------:R1:W1:Y:S04]  /*6680*/  @P1 LDS.128 R136, [R0+0x400] ;  /* 0x0004000000881984 */ /* 0x0002680000000c00 */
[----:B------:R1:W1:Y:S04]  /*6690*/  @P1 LDS.128 R80, [R165+UR44+0x400] ;  /* 0x0004002ca5501984 */ /* 0x0002680008000c00 */
[----:B------:R1:W1:Y:S04]  /*66a0*/  @P1 LDS.128 R96, [R164+0x400] ;  /* 0x00040000a4601984 */ /* 0x0002680000000c00 */
[----:B------:R1:W1:Y:S04]  /*66b0*/  @P1 LDS.128 R112, [R154+0x400] ;  /* 0x000400009a701984 */ /* 0x0002680000000c00 */
[----:B------:R1:W1:Y:S02]  /*66c0*/  @P1 LDS.128 R128, [R153+0x400] ;  /* 0x0004000099801984 */ /* 0x0002640000000c00 */
.L_x_107:
[----:B------:R-:W-:Y:S05]  /*66d0*/  BSYNC B1 ;  /* 0x0000000000017941 */ /* 0x000fea0003800000 */
.L_x_106:
[----:B-1----:R-:W-:Y:S04]  /*66e0*/  SHF.R.U32.HI R0, RZ, 0x15, R71 ;  /* 0x00000015ff007819 */ /* 0x002fe80000011647 */
[----:B------:R-:W-:Y:S01]  /*66f0*/  LOP3.LUT P1, RZ, R0, 0x3, R147, 0x48, !PT ;  /* 0x0000000300ff7812 */ /* 0x000fe20007824893 */
[----:B------:R-:W-:Y:S01]  /*6700*/  @!UPT UIADD3 URZ, UPT, UPT, URZ, URZ, URZ ;  /* 0x000000fffffff290 */ /* 0x000fe2000fffe0ff */
[----:B----4-:R-:W-:Y:S11]  /*6710*/  @P0 BRA `(.L_x_111) ;  /* 0x0000000000080947 */ /* 0x010ff60003800000 */
[----:B------:R-:W1:Y:S02]  /*6720*/  SYNCS.PHASECHK.TRANS64.TRYWAIT P0, [R166+URZ+0xb0], R3 ;  /* 0x0000b003a60075a7 */ /* 0x000e6400080011ff */
[----:B-1----:R-:W-:Y:S05]  /*6730*/  @!P0 BRA `(.L_x_112) ;  /* 0x0000005c00348947 */ /* 0x002fea0003800000 */
.L_x_111:
[----:B------:R-:W-:Y:S05]  /*6740*/  @!P1 BRA `(.L_x_113) ;  /* 0x0000000000409947 */ /* 0x000fea0003800000 */
[----:B------:R-:W4:Y:S01]  /*6750*/  LDCU.64 UR8, c[0x4][0x70] ;  /* 0x01000e00ff0877ac */ /* 0x000f220008000a00 */
[----:B-1----:R-:W-:Y:S01]  /*6760*/  MOV R3, 0x0 ;  /* 0x0000000000037802 */ /* 0x002fe20000000f00 */
[----:B------:R-:W-:Y:S02]  /*6770*/  HFMA2 R12, -RZ, RZ, 0, 5.9604644775390625e-08 ;  /* 0x00000001ff0c7431 */ /* 0x000fe400000001ff */
[----:B------:R-:W-:Y:S02]  /*6780*/  IMAD.MOV.U32 R8, RZ, RZ, 0x192 ;  /* 0x00000192ff087424 */ /* 0x000fe400078e00ff */
[----:B------:R-:W-:Y:S01]  /*6790*/  IMAD.MOV.U32 R13, RZ, RZ, RZ ;  /* 0x000000ffff0d7224 */ /* 0x000fe200078e00ff */
[----:B------:R-:W1:Y:S01]  /*67a0*/  LDCU.64 UR6, c[0x4][0x78] ;  /* 0x01000f00ff0677ac */ /* 0x000e620008000a00 */
[----:B------:R-:W3:Y:S01]  /*67b0*/  LDC.64 R2, c[0x4][R3] ;  /* 0x0100000003027b82 */ /* 0x000ee20000000a00 */
[----:B------:R-:W5:Y:S01]  /*67c0*/  LDCU.64 UR4, c[0x4][0x10] ;  /* 0x01000200ff0477ac */ /* 0x000f620008000a00 */
[----:B----4-:R-:W-:Y:S01]  /*67d0*/  MOV R5, UR9 ;  /* 0x0000000900057c02 */ /* 0x010fe20008000f00 */
[----:B------:R-:W-:Y:S01]  /*67e0*/  IMAD.U32 R4, RZ, RZ, UR8 ;  /* 0x00000008ff047e24 */ /* 0x000fe2000f8e00ff */
[----:B-1----:R-:W-:Y:S01]  /*67f0*/  MOV R7, UR7 ;  /* 0x0000000700077c02 */ /* 0x002fe20008000f00 */
[----:B--2---:R-:W-:Y:S01]  /*6800*/  IMAD.U32 R6, RZ, RZ, UR6 ;  /* 0x00000006ff067e24 */ /* 0x004fe2000f8e00ff */
[----:B-----5:R-:W-:Y:S01]  /*6810*/  MOV R11, UR5 ;  /* 0x00000005000b7c02 */ /* 0x020fe20008000f00 */
[----:B------:R-:W-:Y:S02]  /*6820*/  IMAD.U32 R10, RZ, RZ, UR4 ;  /* 0x00000004ff0a7e24 */ /* 0x000fe4000f8e00ff */
[----:B------:R-:W-:Y:S07]  /*6830*/  LEPC R20, `(.L_x_113) ;  /* 0x000000001014794e */ /* 0x000fee0000000000 */
[----:B---3--:R-:W-:Y:S05]  /*6840*/  CALL.ABS.NOINC R2 ;  /* 0x0000000002007343 */ /* 0x008fea0003c00000 */
.L_x_113:
[----:B------:R-:W-:Y:S05]  /*6850*/  WARPSYNC.ALL ;  /* 0x0000000000007948 */ /* 0x000fea0003800000 */
[----:B------:R-:W-:Y:S01]  /*6860*/  R2UR UR4, R71 ;  /* 0x00000000470472ca */ /* 0x000fe200000e0000 */
[--C-:B------:R-:W-:Y:S01]  /*6870*/  HADD2.F32 R72, -RZ, R80.reuse.H0_H0 ;  /* 0x20000050ff487230 */ /* 0x100fe20000004100 */
[----:B------:R-:W-:Y:S01]  /*6880*/  MOV R87, 0xfffffff0 ;  /* 0xfffffff000577802 */ /* 0x000fe20000000f00 */
[----:B------:R-:W-:Y:S01]  /*6890*/  HADD2.F32 R75, -RZ, R80.H1_H1 ;  /* 0x30000050ff4b7230 */ /* 0x000fe20000004100 */
[----:B------:R-:W-:Y:S01]  /*68a0*/  ISETP.NE.U32.AND P6, PT, R145, 0x1, PT ;  /* 0x000000019100780c */ /* 0x000fe20003fc5070 */
[----:B------:R-:W-:Y:S01]  /*68b0*/  HADD2.F32 R74, -RZ, R81.H1_H1 ;  /* 0x30000051ff4a7230 */ /* 0x000fe20000004100 */
[----:B------:R-:W-:Y:S01]  /*68c0*/  ISETP.NE.AND P0, PT, R160, RZ, PT ;  /* 0x000000ffa000720c */ /* 0x000fe20003f05270 */
[--C-:B------:R-:W-:Y:S01]  /*68d0*/  HADD2.F32 R77, -RZ, R99.reuse.H0_H0 ;  /* 0x20000063ff4d7230 */ /* 0x100fe20000004100 */
[----:B------:R-:W-:Y:S01]  /*68e0*/  SEL R87, R87, 0x10, !P6 ;  /* 0x0000001057577807 */ /* 0x000fe20007000000 */
[----:B------:R-:W-:Y:S01]  /*68f0*/  HADD2.F32 R76, -RZ, R99.H1_H1 ;  /* 0x30000063ff4c7230 */ /* 0x000fe20000004100 */
[----:B------:R-:W-:Y:S02]  /*6900*/  BSSY.RECONVERGENT B0, `(.L_x_114) ;  /* 0x00000fb000007945 */ /* 0x000fe40003800200 */
[----:B------:R-:W-:Y:S01]  /*6910*/  IADD3 R167, PT, PT, R108, R87, RZ ;  /* 0x000000576ca77210 */ /* 0x000fe20007ffe0ff */
[----:B--2---:R-:W3:Y:S01]  /*6920*/  LDTM.x64 R4, tmem[UR4] ;  /* 0x00000004000479ee */ /* 0x004ee20008340000 */
[C---:B------:R-:W-:Y:S02]  /*6930*/  IADD3 R168, PT, PT, R87.reuse, R164, RZ ;  /* 0x000000a457a87210 */ /* 0x040fe40007ffe0ff */
[C---:B------:R-:W-:Y:S02]  /*6940*/  IADD3 R170, PT, PT, R87.reuse, R154, RZ ;  /* 0x0000009a57aa7210 */ /* 0x040fe40007ffe0ff */
[----:B------:R-:W-:Y:S01]  /*6950*/  IADD3 R169, PT, PT, R87, R153, RZ ;  /* 0x0000009957a97210 */ /* 0x000fe20007ffe0ff */
[C---:B---3--:R-:W-:Y:S01]  /*6960*/  FMUL R0, R70.reuse, R4 ;  /* 0x0000000446007220 */ /* 0x048fe20000400000 */
[C---:B------:R-:W-:Y:S01]  /*6970*/  FMUL R2, R70.reuse, R5 ;  /* 0x0000000546027220 */ /* 0x040fe20000400000 */
[C---:B-1----:R-:W-:Y:S01]  /*6980*/  FMUL R3, R70.reuse, R6 ;  /* 0x0000000646037220 */ /* 0x042fe20000400000 */
[C---:B------:R-:W-:Y:S01]  /*6990*/  FMUL R7, R70.reuse, R7 ;  /* 0x0000000746077220 */ /* 0x040fe20000400000 */
[C---:B------:R-:W-:Y:S01]  /*69a0*/  FFMA R0, R73.reuse, R72, R0 ;  /* 0x0000004849007223 */ /* 0x040fe20000000000 */
[----:B------:R-:W-:Y:S02]  /*69b0*/  HADD2.F32 R72, -RZ, R81.H0_H0 ;  /* 0x20000051ff487230 */ /* 0x000fe40000004100 */
[C---:B------:R-:W-:Y:S01]  /*69c0*/  FFMA R2, R73.reuse, R75, R2 ;  /* 0x0000004b49027223 */ /* 0x040fe20000000002 */
[--C-:B------:R-:W-:Y:S02]  /*69d0*/  HADD2.F32 R75, -RZ, R82.reuse.H0_H0 ;  /* 0x20000052ff4b7230 */ /* 0x100fe40000004100 */
[C---:B------:R-:W-:Y:S01]  /*69e0*/  FMUL R4, R70.reuse, R8 ;  /* 0x0000000846047220 */ /* 0x040fe20000400000 */
[----:B------:R-:W-:Y:S01]  /*69f0*/  FMUL R5, R70, R9 ;  /* 0x0000000946057220 */ /* 0x000fe20000400000 */
[C---:B------:R-:W-:Y:S01]  /*6a00*/  FFMA R3, R73.reuse, R72, R3 ;  /* 0x0000004849037223 */ /* 0x040fe20000000003 */
[----:B------:R-:W-:Y:S01]  /*6a10*/  HADD2.F32 R72, -RZ, R82.H1_H1 ;  /* 0x30000052ff487230 */ /* 0x000fe20000004100 */
[----:B------:R-:W-:Y:S01]  /*6a20*/  F2FP.F16.F32.PACK_AB R92, R2, R0 ;  /* 0x00000000025c723e */ /* 0x000fe200000000ff */
[C---:B------:R-:W-:Y:S01]  /*6a30*/  FFMA R7, R73.reuse, R74, R7 ;  /* 0x0000004a49077223 */ /* 0x040fe20000000007 */
[C---:B------:R-:W-:Y:S01]  /*6a40*/  FFMA R4, R73.reuse, R75, R4 ;  /* 0x0000004b49047223 */ /* 0x040fe20000000004 */
[--C-:B------:R-:W-:Y:S02]  /*6a50*/  HADD2.F32 R74, -RZ, R83.reuse.H0_H0 ;  /* 0x20000053ff4a7230 */ /* 0x100fe40000004100 */
[----:B------:R-:W-:Y:S01]  /*6a60*/  FFMA R5, R73, R72, R5 ;  /* 0x0000004849057223 */ /* 0x000fe20000000005 */
[C---:B------:R-:W-:Y:S01]  /*6a70*/  FMUL R6, R70.reuse, R10 ;  /* 0x0000000a46067220 */ /* 0x040fe20000400000 */
[----:B------:R-:W-:Y:S01]  /*6a80*/  HADD2.F32 R72, -RZ, R83.H1_H1 ;  /* 0x30000053ff487230 */ /* 0x000fe20000004100 */
[----:B------:R-:W-:Y:S01]  /*6a90*/  F2FP.F16.F32.PACK_AB R93, R7, R3 ;  /* 0x00000003075d723e */ /* 0x000fe200000000ff */
[C---:B------:R-:W-:Y:S01]  /*6aa0*/  FMUL R11, R70.reuse, R11 ;  /* 0x0000000b460b7220 */ /* 0x040fe20000400000 */
[----:B------:R-:W-:Y:S01]  /*6ab0*/  F2FP.F16.F32.PACK_AB R94, R5, R4 ;  /* 0x00000004055e723e */ /* 0x000fe200000000ff */
[C---:B------:R-:W-:Y:S01]  /*6ac0*/  FFMA R6, R73.reuse, R74, R6 ;  /* 0x0000004a49067223 */ /* 0x040fe20000000006 */
[C---:B------:R-:W-:Y:S01]  /*6ad0*/  FMUL R8, R70.reuse, R12 ;  /* 0x0000000c46087220 */ /* 0x040fe20000400000 */
[----:B------:R-:W-:Y:S01]  /*6ae0*/  FFMA R11, R73, R72, R11 ;  /* 0x00000048490b7223 */ /* 0x000fe2000000000b */
[--C-:B------:R-:W-:Y:S02]  /*6af0*/  HADD2.F32 R72, -RZ, R88.reuse.H0_H0 ;  /* 0x20000058ff487230 */ /* 0x100fe40000004100 */
[C---:B------:R-:W-:Y:S01]  /*6b00*/  FMUL R9, R70.reuse, R13 ;  /* 0x0000000d46097220 */ /* 0x040fe20000400000 */
[----:B------:R-:W-:Y:S02]  /*6b10*/  HADD2.F32 R74, -RZ, R88.H1_H1 ;  /* 0x30000058ff4a7230 */ /* 0x000fe40000004100 */
[C---:B------:R-:W-:Y:S01]  /*6b20*/  FMUL R10, R70.reuse, R14 ;  /* 0x0000000e460a7220 */ /* 0x040fe20000400000 */
[--C-:B------:R-:W-:Y:S01]  /*6b30*/  HADD2.F32 R75, -RZ, R89.reuse.H0_H0 ;  /* 0x20000059ff4b7230 */ /* 0x100fe20000004100 */
[----:B------:R-:W-:Y:S01]  /*6b40*/  F2FP.F16.F32.PACK_AB R95, R11, R6 ;  /* 0x000000060b5f723e */ /* 0x000fe200000000ff */
[C---:B------:R-:W-:Y:S01]  /*6b50*/  FFMA R8, R73.reuse, R72, R8 ;  /* 0x0000004849087223 */ /* 0x040fe20000000008 */
[----:B------:R-:W-:Y:S02]  /*6b60*/  HADD2.F32 R72, -RZ, R89.H1_H1 ;  /* 0x30000059ff487230 */ /* 0x000fe40000004100 */
[C---:B------:R-:W-:Y:S01]  /*6b70*/  FFMA R9, R73.reuse, R74, R9 ;  /* 0x0000004a49097223 */ /* 0x040fe20000000009 */
[----:B------:R-:W-:Y:S01]  /*6b80*/  FFMA R10, R73, R75, R10 ;  /* 0x0000004b490a7223 */ /* 0x000fe2000000000a */
[----:B------:R1:W-:Y:S01]  /*6b90*/  STS.128 [R165+UR44+0x400], R92 ;  /* 0x0004005ca5007988 */ /* 0x0003e20008000c2c */
[C---:B------:R-:W-:Y:S01]  /*6ba0*/  FMUL R15, R70.reuse, R15 ;  /* 0x0000000f460f7220 */ /* 0x040fe20000400000 */
[--C-:B------:R-:W-:Y:S01]  /*6bb0*/  HADD2.F32 R75, -RZ, R90.reuse.H0_H0 ;  /* 0x2000005aff4b7230 */ /* 0x100fe20000004100 */
[----:B------:R-:W-:Y:S01]  /*6bc0*/  F2FP.F16.F32.PACK_AB R100, R9, R8 ;  /* 0x000000080964723e */ /* 0x000fe200000000ff */
[----:B------:R-:W-:Y:S02]  /*6bd0*/  HADD2.F32 R74, -RZ, R90.H1_H1 ;  /* 0x3000005aff4a7230 */ /* 0x000fe40000004100 */
[----:B------:R-:W-:Y:S01]  /*6be0*/  FFMA R15, R73, R72, R15 ;  /* 0x00000048490f7223 */ /* 0x000fe2000000000f */
[C---:B------:R-:W-:Y:S01]  /*6bf0*/  FMUL R12, R70.reuse, R16 ;  /* 0x00000010460c7220 */ /* 0x040fe20000400000 */
[C---:B------:R-:W-:Y:S01]  /*6c00*/  FMUL R13, R70.reuse, R17 ;  /* 0x00000011460d7220 */ /* 0x040fe20000400000 */
[--C-:B------:R-:W-:Y:S02]  /*6c10*/  HADD2.F32 R72, -RZ, R91.reuse.H0_H0 ;  /* 0x2000005bff487230 */ /* 0x100fe40000004100 */
[C---:B------:R-:W-:Y:S01]  /*6c20*/  FMUL R14, R70.reuse, R18 ;  /* 0x00000012460e7220 */ /* 0x040fe20000400000 */
[----:B------:R-:W-:Y:S01]  /*6c30*/  F2FP.F16.F32.PACK_AB R101, R15, R10 ;  /* 0x0000000a0f65723e */ /* 0x000fe200000000ff */
[C---:B------:R-:W-:Y:S01]  /*6c40*/  FFMA R12, R73.reuse, R75, R12 ;  /* 0x0000004b490c7223 */ /* 0x040fe2000000000c */
[C---:B------:R-:W-:Y:S01]  /*6c50*/  FFMA R13, R73.reuse, R74, R13 ;  /* 0x0000004a490d7223 */ /* 0x040fe2000000000d */
[----:B------:R-:W-:Y:S01]  /*6c60*/  FFMA R14, R73, R72, R14 ;  /* 0x00000048490e7223 */ /* 0x000fe2000000000e */
[----:B------:R-:W-:Y:S02]  /*6c70*/  HADD2.F32 R74, -RZ, R91.H1_H1 ;  /* 0x3000005bff4a7230 */ /* 0x000fe40000004100 */
[C---:B------:R-:W-:Y:S01]  /*6c80*/  FMUL R19, R70.reuse, R19 ;  /* 0x0000001346137220 */ /* 0x040fe20000400000 */
[--C-:B------:R-:W-:Y:S01]  /*6c90*/  HADD2.F32 R72, -RZ, R96.reuse.H0_H0 ;  /* 0x20000060ff487230 */ /* 0x100fe20000004100 */
[----:B------:R-:W-:Y:S01]  /*6ca0*/  F2FP.F16.F32.PACK_AB R102, R13, R12 ;  /* 0x0000000c0d66723e */ /* 0x000fe200000000ff */
[C---:B------:R-:W-:Y:S01]  /*6cb0*/  FMUL R16, R70.reuse, R20 ;  /* 0x0000001446107220 */ /* 0x040fe20000400000 */
[C---:B------:R-:W-:Y:S01]  /*6cc0*/  FFMA R19, R73.reuse, R74, R19 ;  /* 0x0000004a49137223 */ /* 0x040fe20000000013 */
[----:B------:R-:W-:Y:S02]  /*6cd0*/  HADD2.F32 R74, -RZ, R96.H1_H1 ;  /* 0x30000060ff4a7230 */ /* 0x000fe40000004100 */
[C---:B------:R-:W-:Y:S01]  /*6ce0*/  FMUL R17, R70.reuse, R21 ;  /* 0x0000001546117220 */ /* 0x040fe20000400000 */
[----:B------:R-:W-:Y:S01]  /*6cf0*/  FFMA R16, R73, R72, R16 ;  /* 0x0000004849107223 */ /* 0x000fe20000000010 */
[--C-:B------:R-:W-:Y:S01]  /*6d00*/  HADD2.F32 R72, -RZ, R97.reuse.H0_H0 ;  /* 0x20000061ff487230 */ /* 0x100fe20000004100 */
[----:B------:R-:W-:Y:S01]  /*6d10*/  F2FP.F16.F32.PACK_AB R103, R19, R14 ;  /* 0x0000000e1367723e */ /* 0x000fe200000000ff */
[----:B------:R-:W-:Y:S01]  /*6d20*/  FFMA R17, R73, R74, R17 ;  /* 0x0000004a49117223 */ /* 0x000fe20000000011 */
[C---:B------:R-:W-:Y:S01]  /*6d30*/  FMUL R18, R70.reuse, R22 ;  /* 0x0000001646127220 */ /* 0x040fe20000400000 */
[C---:B------:R-:W-:Y:S01]  /*6d40*/  FMUL R23, R70.reuse, R23 ;  /* 0x0000001746177220 */ /* 0x040fe20000400000 */
[--C-:B------:R-:W-:Y:S01]  /*6d50*/  HADD2.F32 R75, -RZ, R98.reuse.H0_H0 ;  /* 0x20000062ff4b7230 */ /* 0x100fe20000004100 */
[----:B------:R2:W-:Y:S01]  /*6d60*/  STS.128 [R167+0x400], R100 ;  /* 0x00040064a7007388 */ /* 0x0005e20000000c00 */
[----:B------:R-:W-:Y:S01]  /*6d70*/  F2FP.F16.F32.PACK_AB R108, R17, R16 ;  /* 0x00000010116c723e */ /* 0x000fe200000000ff */
[C---:B------:R-:W-:Y:S01]  /*6d80*/  FFMA R18, R73.reuse, R72, R18 ;  /* 0x0000004849127223 */ /* 0x040fe20000000012 */
[----:B------:R-:W-:Y:S02]  /*6d90*/  HADD2.F32 R72, -RZ, R97.H1_H1 ;  /* 0x30000061ff487230 */ /* 0x000fe40000004100 */
[C---:B------:R-:W-:Y:S01]  /*6da0*/  FMUL R20, R70.reuse, R24 ;  /* 0x0000001846147220 */ /* 0x040fe20000400000 */
[----:B------:R-:W-:Y:S02]  /*6db0*/  HADD2.F32 R74, -RZ, R98.H1_H1 ;  /* 0x30000062ff4a7230 */ /* 0x000fe40000004100 */
[C---:B------:R-:W-:Y:S01]  /*6dc0*/  FMUL R21, R70.reuse, R25 ;  /* 0x0000001946157220 */ /* 0x040fe20000400000 */
[C---:B------:R-:W-:Y:S01]  /*6dd0*/  FMUL R22, R70.reuse, R26 ;  /* 0x0000001a46167220 */ /* 0x040fe20000400000 */
[C---:B------:R-:W-:Y:S01]  /*6de0*/  FFMA R23, R73.reuse, R72, R23 ;  /* 0x0000004849177223 */ /* 0x040fe20000000017 */
[C---:B------:R-:W-:Y:S01]  /*6df0*/  FFMA R20, R73.reuse, R75, R20 ;  /* 0x0000004b49147223 */ /* 0x040fe20000000014 */
[C---:B------:R-:W-:Y:S01]  /*6e00*/  FFMA R21, R73.reuse, R74, R21 ;  /* 0x0000004a49157223 */ /* 0x040fe20000000015 */
[----:B------:R-:W-:Y:S01]  /*6e10*/  FFMA R22, R73, R77, R22 ;  /* 0x0000004d49167223 */ /* 0x000fe20000000016 */
[C---:B------:R-:W-:Y:S01]  /*6e20*/  FMUL R27, R70.reuse, R27 ;  /* 0x0000001b461b7220 */ /* 0x040fe20000400000 */
[--C-:B------:R-:W-:Y:S01]  /*6e30*/  HADD2.F32 R72, -RZ, R104.reuse.H0_H0 ;  /* 0x20000068ff487230 */ /* 0x100fe20000004100 */
[----:B------:R-:W-:Y:S01]  /*6e40*/  F2FP.F16.F32.PACK_AB R109, R23, R18 ;  /* 0x00000012176d723e */ /* 0x000fe200000000ff */
[C---:B------:R-:W-:Y:S01]  /*6e50*/  FMUL R24, R70.reuse, R28 ;  /* 0x0000001c46187220 */ /* 0x040fe20000400000 */
[----:B------:R-:W-:Y:S01]  /*6e60*/  F2FP.F16.F32.PACK_AB R110, R21, R20 ;  /* 0x00000014156e723e */ /* 0x000fe200000000ff */
[C---:B------:R-:W-:Y:S01]  /*6e70*/  FFMA R27, R73.reuse, R76, R27 ;  /* 0x0000004c491b7223 */ /* 0x040fe2000000001b */
[----:B------:R-:W-:Y:S02]  /*6e80*/  HADD2.F32 R74, -RZ, R104.H1_H1 ;  /* 0x30000068ff4a7230 */ /* 0x000fe40000004100 */
[----:B------:R-:W-:Y:S01]  /*6e90*/  FFMA R24, R73, R72, R24 ;  /* 0x0000004849187223 */ /* 0x000fe20000000018 */
[C---:B------:R-:W-:Y:S01]  /*6ea0*/  FMUL R25, R70.reuse, R29 ;  /* 0x0000001d46197220 */ /* 0x040fe20000400000 */
[--C-:B------:R-:W-:Y:S01]  /*6eb0*/  HADD2.F32 R75, -RZ, R105.reuse.H0_H0 ;  /* 0x20000069ff4b7230 */ /* 0x100fe20000004100 */
[----:B------:R-:W-:Y:S01]  /*6ec0*/  F2FP.F16.F32.PACK_AB R111, R27, R22 ;  /* 0x000000161b6f723e */ /* 0x000fe200000000ff */
[C---:B------:R-:W-:Y:S01]  /*6ed0*/  FMUL R26, R70.reuse, R30 ;  /* 0x0000001e461a7220 */ /* 0x040fe20000400000 */
[----:B------:R-:W-:Y:S02]  /*6ee0*/  HADD2.F32 R72, -RZ, R105.H1_H1 ;  /* 0x30000069ff487230 */ /* 0x000fe40000004100 */
[C---:B------:R-:W-:Y:S01]  /*6ef0*/  FFMA R25, R73.reuse, R74, R25 ;  /* 0x0000004a49197223 */ /* 0x040fe20000000019 */
[C---:B------:R-:W-:Y:S01]  /*6f00*/  FMUL R31, R70.reuse, R31 ;  /* 0x0000001f461f7220 */ /* 0x040fe20000400000 */
[----:B------:R3:W-:Y:S01]  /*6f10*/  STS.128 [R164+0x400], R108 ;  /* 0x0004006ca4007388 */ /* 0x0007e20000000c00 */
[----:B------:R-:W-:Y:S01]  /*6f20*/  FFMA R26, R73, R75, R26 ;  /* 0x0000004b491a7223 */ /* 0x000fe2000000001a */
[--C-:B------:R-:W-:Y:S01]  /*6f30*/  HADD2.F32 R75, -RZ, R106.reuse.H0_H0 ;  /* 0x2000006aff4b7230 */ /* 0x100fe20000004100 */
[----:B-1----:R-:W-:Y:S01]  /*6f40*/  F2FP.F16.F32.PACK_AB R92, R25, R24 ;  /* 0x00000018195c723e */ /* 0x002fe200000000ff */
[----:B------:R-:W-:Y:S01]  /*6f50*/  FFMA R31, R73, R72, R31 ;  /* 0x00000048491f7223 */ /* 0x000fe2000000001f */
[C---:B------:R-:W-:Y:S01]  /*6f60*/  FMUL R28, R70.reuse, R32 ;  /* 0x00000020461c7220 */ /* 0x040fe20000400000 */
[----:B------:R-:W-:Y:S02]  /*6f70*/  HADD2.F32 R72, -RZ, R106.H1_H1 ;  /* 0x3000006aff487230 */ /* 0x000fe40000004100 */
[C---:B------:R-:W-:Y:S01]  /*6f80*/  FMUL R29, R70.reuse, R33 ;  /* 0x00000021461d7220 */ /* 0x040fe20000400000 */
[--C-:B------:R-:W-:Y:S01]  /*6f90*/  HADD2.F32 R77, -RZ, R107.reuse.H0_H0 ;  /* 0x2000006bff4d7230 */ /* 0x100fe20000004100 */
[----:B------:R-:W-:Y:S01]  /*6fa0*/  F2FP.F16.F32.PACK_AB R93, R31, R26 ;  /* 0x0000001a1f5d723e */ /* 0x000fe200000000ff */
[C---:B------:R-:W-:Y:S01]  /*6fb0*/  FFMA R28, R73.reuse, R75, R28 ;  /* 0x0000004b491c7223 */ /* 0x040fe2000000001c */
        /* <DEDUP_REMOVED lines=16> */
[----:B------:R-:W-:Y:S01]  /*70c0*/  HADD2.F32 R72, -RZ, R113.H1_H1 ;  /* 0x30000071ff487230 */ /* 0x000fe20000004100 */
[----:B------:R1:W-:Y:S01]  /*70d0*/  STS.128 [R168+0x400], R92 ;  /* 0x0004005ca8007388 */ /* 0x0003e20000000c00 */
[C---:B------:R-:W-:Y:S01]  /*70e0*/  FMUL R39, R70.reuse, R39 ;  /* 0x0000002746277220 */ /* 0x040fe20000400000 */
[----:B--2---:R-:W-:Y:S01]  /*70f0*/  F2FP.F16.F32.PACK_AB R100, R33, R32 ;  /* 0x000000202164723e */ /* 0x004fe200000000ff */
[C---:B------:R-:W-:Y:S01]  /*7100*/  FFMA R34, R73.reuse, R75, R34 ;  /* 0x0000004b49227223 */ /* 0x040fe20000000022 */
[--C-:B------:R-:W-:Y:S02]  /*7110*/  HADD2.F32 R75, -RZ, R114.reuse.H0_H0 ;  /* 0x20000072ff4b7230 */ /* 0x100fe40000004100 */
        /* <DEDUP_REMOVED lines=26> */
[----:B---3--:R-:W-:Y:S01]  /*72c0*/  F2FP.F16.F32.PACK_AB R108, R41, R40 ;  /* 0x00000028296c723e */ /* 0x008fe200000000ff */
        /* <DEDUP_REMOVED lines=9> */
[C---:B------:R-:W-:Y:S01]  /*7360*/  FFMA R45, R73.reuse, R74, R45 ;  /* 0x0000004a492d7223 */ /* 0x040fe2000000002d */
[C---:B------:R-:W-:Y:S01]  /*7370*/  FMUL R46, R70.reuse, R50 ;  /* 0x00000032462e7220 */ /* 0x040fe20000400000 */
[----:B------:R-:W-:Y:S02]  /*7380*/  HADD2.F32 R72, -RZ, R123.H1_H1 ;  /* 0x3000007bff487230 */ /* 0x000fe40000004100 */
[C---:B------:R-:W-:Y:S01]  /*7390*/  FMUL R51, R70.reuse, R51 ;  /* 0x0000003346337220 */ /* 0x040fe20000400000 */
[C---:B------:R-:W-:Y:S01]  /*73a0*/  FMUL R48, R70.reuse, R52 ;  /* 0x0000003446307220 */ /* 0x040fe20000400000 */
[C---:B------:R-:W-:Y:S01]  /*73b0*/  FFMA R46, R73.reuse, R75, R46 ;  /* 0x0000004b492e7223 */ /* 0x040fe2000000002e */
[--C-:B------:R-:W-:Y:S02]  /*73c0*/  HADD2.F32 R75, -RZ, R128.reuse.H0_H0 ;  /* 0x20000080ff4b7230 */ /* 0x100fe40000004100 */
[C---:B------:R-:W-:Y:S01]  /*73d0*/  FFMA R51, R73.reuse, R72, R51 ;  /* 0x0000004849337223 */ /* 0x040fe20000000033 */
[----:B------:R-:W-:Y:S02]  /*73e0*/  HADD2.F32 R74, -RZ, R128.H1_H1 ;  /* 0x30000080ff4a7230 */ /* 0x000fe40000004100 */
[C---:B------:R-:W-:Y:S01]  /*73f0*/  FMUL R49, R70.reuse, R53 ;  /* 0x0000003546317220 */ /* 0x040fe20000400000 */
[--C-:B------:R-:W-:Y:S02]  /*7400*/  HADD2.F32 R77, -RZ, R129.reuse.H0_H0 ;  /* 0x20000081ff4d7230 */ /* 0x100fe40000004100 */
[C---:B------:R-:W-:Y:S01]  /*7410*/  FMUL R50, R70.reuse, R54 ;  /* 0x0000003646327220 */ /* 0x040fe20000400000 */
[----:B------:R-:W-:Y:S02]  /*7420*/  HADD2.F32 R72, -RZ, R129.H1_H1 ;  /* 0x30000081ff487230 */ /* 0x000fe40000004100 */
[C---:B------:R-:W-:Y:S01]  /*7430*/  FMUL R55, R70.reuse, R55 ;  /* 0x0000003746377220 */ /* 0x040fe20000400000 */
[C---:B------:R-:W-:Y:S01]  /*7440*/  FFMA R48, R73.reuse, R75, R48 ;  /* 0x0000004b49307223 */ /* 0x040fe20000000030 */
[C---:B------:R-:W-:Y:S01]  /*7450*/  FFMA R49, R73.reuse, R74, R49 ;  /* 0x0000004a49317223 */ /* 0x040fe20000000031 */
[C---:B------:R-:W-:Y:S01]  /*7460*/  FFMA R50, R73.reuse, R77, R50 ;  /* 0x0000004d49327223 */ /* 0x040fe20000000032 */
[C---:B------:R-:W-:Y:S01]  /*7470*/  FFMA R55, R73.reuse, R72, R55 ;  /* 0x0000004849377223 */ /* 0x040fe20000000037 */
[--C-:B------:R-:W-:Y:S02]  /*7480*/  HADD2.F32 R75, -RZ, R130.reuse.H0_H0 ;  /* 0x20000082ff4b7230 */ /* 0x100fe40000004100 */
[C---:B------:R-:W-:Y:S01]  /*7490*/  FMUL R52, R70.reuse, R56 ;  /* 0x0000003846347220 */ /* 0x040fe20000400000 */
        /* <DEDUP_REMOVED lines=9> */
[----:B------:R-:W-:Y:S01]  /*7530*/  FFMA R59, R73, R74, R59 ;  /* 0x0000004a493b7223 */ /* 0x000fe2000000003b */
[--C-:B------:R-:W-:Y:S02]  /*7540*/  HADD2.F32 R72, -RZ, R136.reuse.H0_H0 ;  /* 0x20000088ff487230 */ /* 0x100fe40000004100 */
[C---:B------:R-:W-:Y:S01]  /*7550*/  FMUL R56, R70.reuse, R60 ;  /* 0x0000003c46387220 */ /* 0x040fe20000400000 */
[----:B------:R-:W-:Y:S02]  /*7560*/  HADD2.F32 R74, -RZ, R136.H1_H1 ;  /* 0x30000088ff4a7230 */ /* 0x000fe40000004100 */
[C---:B------:R-:W-:Y:S01]  /*7570*/  FMUL R57, R70.reuse, R61 ;  /* 0x0000003d46397220 */ /* 0x040fe20000400000 */
[--C-:B------:R-:W-:Y:S02]  /*7580*/  HADD2.F32 R75, -RZ, R137.reuse.H0_H0 ;  /* 0x20000089ff4b7230 */ /* 0x100fe40000004100 */
[C---:B------:R-:W-:Y:S01]  /*7590*/  FMUL R58, R70.reuse, R62 ;  /* 0x0000003e463a7220 */ /* 0x040fe20000400000 */
[----:B------:R-:W-:Y:S01]  /*75a0*/  F2FP.F16.F32.PACK_AB R110, R45, R44 ;  /* 0x0000002c2d6e723e */ /* 0x000fe200000000ff */
[----:B------:R-:W-:Y:S01]  /*75b0*/  FFMA R56, R73, R72, R56 ;  /* 0x0000004849387223 */ /* 0x000fe20000000038 */
[----:B------:R-:W-:Y:S01]  /*75c0*/  F2FP.F16.F32.PACK_AB R111, R51, R46 ;  /* 0x0000002e336f723e */ /* 0x000fe200000000ff */
[C---:B------:R-:W-:Y:S01]  /*75d0*/  FFMA R57, R73.reuse, R74, R57 ;  /* 0x0000004a49397223 */ /* 0x040fe20000000039 */
[C---:B------:R-:W-:Y:S01]  /*75e0*/  FFMA R58, R73.reuse, R75, R58 ;  /* 0x0000004b493a7223 */ /* 0x040fe2000000003a */
[----:B------:R-:W-:Y:S02]  /*75f0*/  HADD2.F32 R72, -RZ, R137.H1_H1 ;  /* 0x30000089ff487230 */ /* 0x000fe40000004100 */
[C---:B------:R-:W-:Y:S01]  /*7600*/  FMUL R63, R70.reuse, R63 ;  /* 0x0000003f463f7220 */ /* 0x040fe20000400000 */
[----:B------:R1:W-:Y:S01]  /*7610*/  STS.128 [R170+0x400], R108 ;  /* 0x0004006caa007388 */ /* 0x0003e20000000c00 */
[--C-:B------:R-:W-:Y:S02]  /*7620*/  HADD2.F32 R75, -RZ, R138.reuse.H0_H0 ;  /* 0x2000008aff4b7230 */ /* 0x100fe40000004100 */
[C---:B------:R-:W-:Y:S01]  /*7630*/  FMUL R60, R70.reuse, R64 ;  /* 0x00000040463c7220 */ /* 0x040fe20000400000 */
[----:B------:R-:W-:Y:S02]  /*7640*/  HADD2.F32 R74, -RZ, R138.H1_H1 ;  /* 0x3000008aff4a7230 */ /* 0x000fe40000004100 */
[C---:B------:R-:W-:Y:S01]  /*7650*/  FMUL R61, R70.reuse, R65 ;  /* 0x00000041463d7220 */ /* 0x040fe20000400000 */
[--C-:B------:R-:W-:Y:S02]  /*7660*/  HADD2.F32 R77, -RZ, R139.reuse.H0_H0 ;  /* 0x2000008bff4d7230 */ /* 0x100fe40000004100 */
[C---:B------:R-:W-:Y:S01]  /*7670*/  FMUL R62, R70.reuse, R66 ;  /* 0x00000042463e7220 */ /* 0x040fe20000400000 */
[----:B------:R-:W-:Y:S02]  /*7680*/  HADD2.F32 R76, -RZ, R139.H1_H1 ;  /* 0x3000008bff4c7230 */ /* 0x000fe40000004100 */
[----:B------:R-:W-:Y:S01]  /*7690*/  FFMA R63, R73, R72, R63 ;  /* 0x00000048493f7223 */ /* 0x000fe2000000003f */
[----:B------:R-:W-:Y:S01]  /*76a0*/  FMUL R67, R70, R67 ;  /* 0x0000004346437220 */ /* 0x000fe20000400000 */
[----:B------:R-:W-:Y:S01]  /*76b0*/  F2FP.F16.F32.PACK_AB R116, R49, R48 ;  /* 0x000000303174723e */ /* 0x000fe200000000ff */
[----:B------:R-:W-:Y:S01]  /*76c0*/  FFMA R60, R73, R75, R60 ;  /* 0x0000004b493c7223 */ /* 0x000fe2000000003c */
[----:B------:R-:W-:Y:S01]  /*76d0*/  F2FP.F16.F32.PACK_AB R117, R55, R50 ;  /* 0x000000323775723e */ /* 0x000fe200000000ff */
[----:B------:R-:W-:Y:S01]  /*76e0*/  FFMA R61, R73, R74, R61 ;  /* 0x0000004a493d7223 */ /* 0x000fe2000000003d */
[----:B------:R-:W-:Y:S01]  /*76f0*/  F2FP.F16.F32.PACK_AB R118, R53, R52 ;  /* 0x000000343576723e */ /* 0x000fe200000000ff */
[----:B------:R-:W-:Y:S01]  /*7700*/  FFMA R62, R73, R77, R62 ;  /* 0x0000004d493e7223 */ /* 0x000fe2000000003e */
[----:B------:R-:W-:Y:S01]  /*7710*/  F2FP.F16.F32.PACK_AB R119, R59, R54 ;  /* 0x000000363b77723e */ /* 0x000fe200000000ff */
[----:B------:R-:W-:Y:S01]  /*7720*/  FFMA R67, R73, R76, R67 ;  /* 0x0000004c49437223 */ /* 0x000fe20000000043 */
[----:B------:R-:W-:Y:S02]  /*7730*/  F2FP.F16.F32.PACK_AB R124, R57, R56 ;  /* 0x00000038397c723e */ /* 0x000fe400000000ff */
[----:B------:R-:W-:Y:S01]  /*7740*/  F2FP.F16.F32.PACK_AB R125, R63, R58 ;  /* 0x0000003a3f7d723e */ /* 0x000fe200000000ff */
[----:B------:R1:W-:Y:S01]  /*7750*/  STS.128 [R153+0x400], R116 ;  /* 0x0004007499007388 */ /* 0x0003e20000000c00 */
[----:B------:R-:W-:Y:S02]  /*7760*/  F2FP.F16.F32.PACK_AB R126, R61, R60 ;  /* 0x0000003c3d7e723e */ /* 0x000fe400000000ff */
[----:B------:R-:W-:Y:S05]  /*7770*/  F2FP.F16.F32.PACK_AB R127, R67, R62 ;  /* 0x0000003e437f723e */ /* 0x000fea00000000ff */
[----:B------:R1:W-:Y:S01]  /*7780*/  STS.128 [R169+0x400], R124 ;  /* 0x0004007ca9007388 */ /* 0x0003e20000000c00 */
[----:B------:R-:W-:Y:S01]  /*7790*/  @!PT LDS RZ, [RZ] ;  /* 0x00000000fffff984 */ /* 0x000fe20000000800 */
[----:B------:R-:W-:Y:S01]  /*77a0*/  @!PT LDS RZ, [RZ] ;  /* 0x00000000fffff984 */ /* 0x000fe20000000800 */
[----:B------:R-:W-:Y:S01]  /*77b0*/  @!PT LDS RZ, [RZ] ;  /* 0x00000000fffff984 */ /* 0x000fe20000000800 */
[----:B------:R-:W-:Y:S01]  /*77c0*/  @!PT LDS RZ, [RZ] ;  /* 0x00000000fffff984 */ /* 0x000fe20000000800 */
[----:B------:R2:W-:Y:S07]  /*77d0*/  MEMBAR.ALL.CTA ;  /* 0x0000000000007992 */ /* 0x0005ee0000008000 */
[----:B--2---:R-:W2:Y:S02]  /*77e0*/  FENCE.VIEW.ASYNC.S ;  /* 0x00000000000073c6 */ /* 0x004ea40000000000 */
[----:B--2---:R-:W-:Y:S06]  /*77f0*/  BAR.SYNC.DEFER_BLOCKING 0x1, 0x80 ;  /* 0x0042000000007b1d */ /* 0x004fec0000010000 */
[----:B------:R-:W-:Y:S05]  /*7800*/  @P0 BRA `(.L_x_115) ;  /* 0x0000000000280947 */ /* 0x000fea0003800000 */
[----:B------:R-:W2:Y:S01]  /*7810*/  LDCU.64 UR6, c[0x0][0x348] ;  /* 0x00006900ff0677ac */ /* 0x000ea20008000a00 */
[----:B------:R-:W-:Y:S01]  /*7820*/  UIADD3 UR4, UPT, UPT, UR44, 0x400, URZ ;  /* 0x000004002c047890 */ /* 0x000fe2000fffe0ff */
[----:B------:R-:W-:Y:S05]  /*7830*/  UMOV UR51, UR36 ;  /* 0x0000002400337c82 */ /* 0x000fea0008000000 */
[----:B------:R-:W-:Y:S04]  /*7840*/  MOV R150, UR4 ;  /* 0x0000000400967c02 */ /* 0x000fe80008000f00 */
[----:B------:R-:W-:Y:S01]  /*7850*/  R2UR UR48, R150 ;  /* 0x00000000963072ca */ /* 0x000fe200000e0000 */
[----:B--2---:R-:W-:Y:S04]  /*7860*/  UIADD3 UR4, UP0, UPT, UR6, 0x680, URZ ;  /* 0x0000068006047890 */ /* 0x004fe8000ff1e0ff */
[----:B------:R-:W-:Y:S09]  /*7870*/  UIADD3.X UR5, UPT, UPT, URZ, UR7, URZ, UP0, !UPT ;  /* 0x00000007ff057290 */ /* 0x000ff200087fe4ff */
[----:B------:R2:W-:Y:S01]  /*7880*/  UTMASTG.3D [UR48], [UR4] ;  /* 0x00000030040073b5 */ /* 0x0005e20008010000 */
[----:B------:R0:W-:Y:S01]  /*7890*/  UTMACMDFLUSH ;  /* 0x00000000000079b7 */ /* 0x0001e20000000000 */
[----:B--2---:R-:W-:Y:S04]  /*78a0*/  DEPBAR.LE SB0, 0x1 ;  /* 0x000080400000791a */ /* 0x004fe80000000000 */
.L_x_115:
[----:B------:R-:W-:Y:S05]  /*78b0*/  BSYNC.RECONVERGENT B0 ;  /* 0x0000000000007941 */ /* 0x000fea0003800200 */
.L_x_114:
[----:B------:R-:W-:Y:S01]  /*78c0*/  BAR.SYNC.DEFER_BLOCKING 0x1, 0x80 ;  /* 0x0042000000007b1d */ /* 0x000fe20000010000 */
[----:B------:R-:W-:Y:S01]  /*78d0*/  ISETP.NE.AND P1, PT, R163, RZ, PT ;  /* 0x000000ffa300720c */ /* 0x000fe20003f25270 */
[----:B------:R-:W-:Y:S01]  /*78e0*/  UISETP.NE.AND UP0, UPT, UR52, URZ, UPT ;  /* 0x000000ff3400728c */ /* 0x000fe2000bf05270 */
[----:B------:R-:W-:Y:S11]  /*78f0*/  LEA R3, R78, UR44, 0x3 ;  /* 0x0000002c4e037c11 */ /* 0x000ff6000f8e18ff */
[----:B------:R-:W-:Y:S01]  /*7900*/  @P1 SHF.L.U32 R2, R157, 0x1f, RZ ;  /* 0x0000001f9d021819 */ /* 0x000fe200000006ff */
[----:B------:R-:W-:Y:S06]  /*7910*/  BRA.U !UP0, `(.L_x_116) ;  /* 0x0000000108247547 */ /* 0x000fec000b800000 */
[----:B------:R-:W-:Y:S01]  /*7920*/  IMAD.U32 R5, RZ, RZ, UR46 ;  /* 0x0000002eff057e24 */ /* 0x000fe2000f8e00ff */
[----:B------:R-:W-:Y:S01]  /*7930*/  MOV R0, UR47 ;  /* 0x0000002f00007c02 */ /* 0x000fe20008000f00 */
[----:B------:R-:W-:Y:S03]  /*7940*/  UIADD3 UR4, UPT, UPT, UR46, 0x1, URZ ;  /* 0x000000012e047890 */ /* 0x000fe6000fffe0ff */
[----:B------:R-:W-:Y:S01]  /*7950*/  @P1 LEA R5, R5, UR44, 0x3 ;  /* 0x0000002c05051c11 */ /* 0x000fe2000f8e18ff */
[----:B------:R-:W-:Y:S04]  /*7960*/  UISETP.NE.AND UP0, UPT, UR4, 0x4, UPT ;  /* 0x000000040400788c */ /* 0x000fe8000bf05270 */
[----:B------:R-:W-:Y:S01]  /*7970*/  @P1 VIADD R5, R5, 0x60 ;  /* 0x0000006005051836 */ /* 0x000fe20000000000 */
[----:B------:R-:W-:Y:S04]  /*7980*/  USEL UR46, UR4, URZ, UP0 ;  /* 0x000000ff042e7287 */ /* 0x000fe80008000000 */
[----:B------:R-:W-:Y:S04]  /*7990*/  @P1 PRMT R0, R0, 0x654, R5 ;  /* 0x0000065400001816 */ /* 0x000fe80000000005 */
[----:B------:R2:W-:Y:S04]  /*79a0*/  @P1 SYNCS.ARRIVE.TRANS64.RED.A1T0 RZ, [R0+URZ], RZ ;  /* 0x000000ff00ff19a7 */ /* 0x0005e800081004ff */
.L_x_116:
[----:B------:R-:W3:Y:S01]  /*79b0*/  @P1 SYNCS.PHASECHK.TRANS64.TRYWAIT P0, [R3+URZ+0x40], R2 ;  /* 0x00004002030015a7 */ /* 0x000ee200080011ff */
[----:B------:R-:W-:Y:S01]  /*79c0*/  BSSY B1, `(.L_x_117) ;  /* 0x000001f000017945 */ /* 0x000fe20003800000 */
[----:B---3--:R-:W-:Y:S03]  /*79d0*/  @P1 SEL R84, RZ, 0x1, !P0 ;  /* 0x00000001ff541807 */ /* 0x008fe60004000000 */
[----:B------:R-:W-:Y:S05]  /*79e0*/  @!P1 BRA `(.L_x_118) ;  /* 0x0000000000709947 */ /* 0x000fea0003800000 */
[----:B------:R-:W-:Y:S01]  /*79f0*/  ISETP.NE.AND P1, PT, R86, RZ, PT ;  /* 0x000000ff5600720c */ /* 0x000fe20003f25270 */
[----:B------:R-:W-:Y:S01]  /*7a00*/  BSSY B0, `(.L_x_119) ;  /* 0x000000b000007945 */ /* 0x000fe20003800000 */
[----:B------:R-:W-:Y:S11]  /*7a10*/  ISETP.NE.AND P0, PT, R84, RZ, PT ;  /* 0x000000ff5400720c */ /* 0x000ff60003f05270 */
[----:B------:R-:W-:Y:S05]  /*7a20*/  @P1 IMAD R6, R78, 0x4000, R165 ;  /* 0x000040004e061824 */ /* 0x000fea00078e02a5 */
[----:B--2---:R-:W-:Y:S04]  /*7a30*/  @P1 IADD3 R0, PT, PT, R6, UR44, RZ ;  /* 0x0000002c06001c10 */ /* 0x004fe8000fffe0ff */
[----:B------:R-:W-:Y:S01]  /*7a40*/  @P1 IADD3 R4, PT, PT, R85, R0, RZ ;  /* 0x0000000055041210 */ /* 0x000fe20007ffe0ff */
[--C-:B------:R-:W-:Y:S02]  /*7a50*/  @P1 IMAD.IADD R2, R79, 0x1, R0.reuse ;  /* 0x000000014f021824 */ /* 0x100fe400078e0200 */
[----:B------:R-:W-:Y:S01]  /*7a60*/  @P1 IMAD.IADD R5, R87, 0x1, R0 ;  /* 0x0000000157051824 */ /* 0x000fe200078e0200 */
[----:B------:R-:W-:Y:S06]  /*7a70*/  @P0 BRA `(.L_x_120) ;  /* 0x00000000000c0947 */ /* 0x000fec0003800000 */
[----:B------:R-:W-:Y:S04]  /*7a80*/  SHF.L.U32 R0, R157, 0x1f, RZ ;  /* 0x0000001f9d007819 */ /* 0x000fe800000006ff */
[----:B------:R-:W2:Y:S02]  /*7a90*/  SYNCS.PHASECHK.TRANS64.TRYWAIT P0, [R3+URZ+0x40], R0 ;  /* 0x00004000030075a7 */ /* 0x000ea400080011ff */
[----:B--2---:R-:W-:Y:S05]  /*7aa0*/  @!P0 BRA `(.L_x_121) ;  /* 0x00000048006c8947 */ /* 0x004fea0003800000 */
.L_x_120:
[----:B------:R-:W-:Y:S05]  /*7ab0*/  BSYNC B0 ;  /* 0x0000000000007941 */ /* 0x000fea0003800000 */
.L_x_119:
[----:B------:R-:W-:Y:S01]  /*7ac0*/  ISETP.NE.AND P0, PT, R86, RZ, PT ;  /* 0x000000ff5600720c */ /* 0x000fe20003f05270 */
[----:B------:R-:W-:Y:S11]  /*7ad0*/  VIADD R78, R78, 0x1 ;  /* 0x000000014e4e7836 */ /* 0x000ff60000000000 */
[----:B------:R-:W-:Y:S01]  /*7ae0*/  @!UPT UIADD3 URZ, UPT, UPT, URZ, URZ, URZ ;  /* 0x000000fffffff290 */ /* 0x000fe2000fffe0ff */
[----:B------:R3:W4:Y:S01]  /*7af0*/  @P0 LDS.128 R80, [R6+UR44+0x400] ;  /* 0x0004002c06500984 */ /* 0x0007220008000c00 */
[--C-:B--2---:R-:W-:Y:S01]  /*7b00*/  @P0 IMAD.IADD R0, R85, 0x1, R2.reuse ;  /* 0x0000000155000824 */ /* 0x104fe200078e0202 */
[C---:B------:R-:W-:Y:S01]  /*7b10*/  @P0 IADD3 R3, PT, PT, R87.reuse, R4, RZ ;  /* 0x0000000457030210 */ /* 0x040fe20007ffe0ff */
[C---:B------:R-:W-:Y:S01]  /*7b20*/  @P0 IMAD.IADD R7, R87.reuse, 0x1, R2 ;  /* 0x0000000157070824 */ /* 0x040fe200078e0202 */
[----:B------:R3:W2:Y:S02]  /*7b30*/  @P0 LDS.128 R88, [R5+0x400] ;  /* 0x0004000005580984 */ /* 0x0006a40000000c00 */
[----:B------:R-:W-:Y:S02]  /*7b40*/  @P0 IADD3 R8, PT, PT, R87, R0, RZ ;  /* 0x0000000057080210 */ /* 0x000fe40007ffe0ff */
[----:B------:R3:W1:Y:S04]  /*7b50*/  @P0 LDS.128 R96, [R4+0x400] ;  /* 0x0004000004600984 */ /* 0x0006680000000c00 */
[----:B------:R3:W1:Y:S04]  /*7b60*/  @P0 LDS.128 R104, [R3+0x400] ;  /* 0x0004000003680984 */ /* 0x0006680000000c00 */
[----:B------:R3:W1:Y:S04]  /*7b70*/  @P0 LDS.128 R112, [R2+0x400] ;  /* 0x0004000002700984 */ /* 0x0006680000000c00 */
[----:B------:R3:W1:Y:S04]  /*7b80*/  @P0 LDS.128 R120, [R7+0x400] ;  /* 0x0004000007780984 */ /* 0x0006680000000c00 */
[----:B------:R3:W1:Y:S04]  /*7b90*/  @P0 LDS.128 R128, [R0+0x400] ;  /* 0x0004000000800984 */ /* 0x0006680000000c00 */
[----:B------:R3:W1:Y:S02]  /*7ba0*/  @P0 LDS.128 R136, [R8+0x400] ;  /* 0x0004000008880984 */ /* 0x0006640000000c00 */
.L_x_118:
[----:B------:R-:W-:Y:S05]  /*7bb0*/  BSYNC B1 ;  /* 0x0000000000017941 */ /* 0x000fea0003800000 */
.L_x_117:
[----:B--23--:R-:W-:Y:S05]  /*7bc0*/  VIADD R0, R71, 0x40 ;  /* 0x0000004047007836 */ /* 0x00cfea0000000000 */
[----:B------:R-:W-:Y:S04]  /*7bd0*/  SHF.R.U32.HI R0, RZ, 0x15, R0 ;  /* 0x00000015ff007819 */ /* 0x000fe80000011600 */
[----:B------:R-:W-:Y:S11]  /*7be0*/  LOP3.LUT P0, RZ, R0, 0x3, R147, 0x48, !PT ;  /* 0x0000000300ff7812 */ /* 0x000ff60007804893 */
[----:B------:R-:W-:Y:S02]  /*7bf0*/  @!UPT UIADD3 URZ, UPT, UPT, URZ, URZ, URZ ;  /* 0x000000fffffff290 */ /* 0x000fe4000fffe0ff */
[----:B------:R-:W-:Y:S05]  /*7c00*/  @!P0 BRA `(.L_x_122) ;  /* 0x0000000000408947 */ /* 0x000fea0003800000 */
[----:B------:R-:W2:Y:S01]  /*7c10*/  LDCU.64 UR8, c[0x4][0x70] ;  /* 0x01000e00ff0877ac */ /* 0x000ea20008000a00 */
[----:B------:R-:W-:Y:S01]  /*7c20*/  MOV R3, 0x0 ;  /* 0x0000000000037802 */ /* 0x000fe20000000f00 */
[----:B------:R-:W-:Y:S02]  /*7c30*/  HFMA2 R12, -RZ, RZ, 0, 5.9604644775390625e-08 ;  /* 0x00000001ff0c7431 */ /* 0x000fe400000001ff */
[----:B------:R-:W-:Y:S02]  /*7c40*/  IMAD.MOV.U32 R8, RZ, RZ, 0x192 ;  /* 0x00000192ff087424 */ /* 0x000fe400078e00ff */
[----:B------:R-:W-:Y:S01]  /*7c50*/  IMAD.MOV.U32 R13, RZ, RZ, RZ ;  /* 0x000000ffff0d7224 */ /* 0x000fe200078e00ff */
[----:B------:R-:W3:Y:S01]  /*7c60*/  LDCU.64 UR6, c[0x4][0x78] ;  /* 0x01000f00ff0677ac */ /* 0x000ee20008000a00 */
[----:B------:R-:W1:Y:S01]  /*7c70*/  LDC.64 R2, c[0x4][R3] ;  /* 0x0100000003027b82 */ /* 0x000e620000000a00 */
[----:B------:R-:W5:Y:S01]  /*7c80*/  LDCU.64 UR4, c[0x4][0x10] ;  /* 0x01000200ff0477ac */ /* 0x000f620008000a00 */
[----:B--2---:R-:W-:Y:S01]  /*7c90*/  MOV R5, UR9 ;  /* 0x0000000900057c02 */ /* 0x004fe20008000f00 */
[----:B------:R-:W-:Y:S01]  /*7ca0*/  IMAD.U32 R4, RZ, RZ, UR8 ;  /* 0x00000008ff047e24 */ /* 0x000fe2000f8e00ff */
[----:B---3--:R-:W-:Y:S01]  /*7cb0*/  MOV R7, UR7 ;  /* 0x0000000700077c02 */ /* 0x008fe20008000f00 */
[----:B------:R-:W-:Y:S01]  /*7cc0*/  IMAD.U32 R6, RZ, RZ, UR6 ;  /* 0x00000006ff067e24 */ /* 0x000fe2000f8e00ff */
[----:B-----5:R-:W-:Y:S01]  /*7cd0*/  MOV R11, UR5 ;  /* 0x00000005000b7c02 */ /* 0x020fe20008000f00 */
[----:B------:R-:W-:Y:S02]  /*7ce0*/  IMAD.U32 R10, RZ, RZ, UR4 ;  /* 0x00000004ff0a7e24 */ /* 0x000fe4000f8e00ff */
[----:B------:R-:W-:Y:S07]  /*7cf0*/  LEPC R20, `(.L_x_122) ;  /* 0x000000001014794e */ /* 0x000fee0000000000 */
[----:B-1--4-:R-:W-:Y:S05]  /*7d00*/  CALL.ABS.NOINC R2 ;  /* 0x0000000002007343 */ /* 0x012fea0003c00000 */
.L_x_122:
[----:B------:R-:W-:Y:S05]  /*7d10*/  WARPSYNC.ALL ;  /* 0x0000000000007948 */ /* 0x000fea0003800000 */
[----:B------:R-:W-:Y:S01]  /*7d20*/  R2UR UR4, R71 ;  /* 0x00000000470472ca */ /* 0x000fe200000e0000 */
[--C-:B----4-:R-:W-:Y:S01]  /*7d30*/  HADD2.F32 R72, -RZ, R80.reuse.H0_H0 ;  /* 0x20000050ff487230 */ /* 0x110fe20000004100 */
[----:B------:R-:W-:Y:S01]  /*7d40*/  ISETP.NE.AND P6, PT, R163, RZ, PT ;  /* 0x000000ffa300720c */ /* 0x000fe20003fc5270 */
[----:B------:R-:W-:Y:S01]  /*7d50*/  HADD2.F32 R75, -RZ, R80.H1_H1 ;  /* 0x30000050ff4b7230 */ /* 0x000fe20000004100 */
[----:B------:R-:W-:Y:S01]  /*7d60*/  MOV R0, UR46 ;  /* 0x0000002e00007c02 */ /* 0x000fe20008000f00 */
[--C-:B------:R-:W-:Y:S01]  /*7d70*/  HADD2.F32 R74, -RZ, R81.reuse.H0_H0 ;  /* 0x20000051ff4a7230 */ /* 0x100fe20000004100 */
[----:B------:R-:W-:Y:S01]  /*7d80*/  MOV R77, UR47 ;  /* 0x0000002f004d7c02 */ /* 0x000fe20008000f00 */
[----:B------:R-:W-:Y:S01]  /*7d90*/  HADD2.F32 R76, -RZ, R81.H1_H1 ;  /* 0x30000051ff4c7230 */ /* 0x000fe20000004100 */
[----:B------:R-:W-:Y:S01]  /*7da0*/  ISETP.NE.AND P0, PT, R160, RZ, PT ;  /* 0x000000ffa000720c */ /* 0x000fe20003f05270 */
[----:B------:R-:W-:Y:S04]  /*7db0*/  BSSY.RECONVERGENT B0, `(.L_x_123) ;  /* 0x00000fd000007945 */ /* 0x000fe80003800200 */
[----:B------:R-:W2:Y:S02]  /*7dc0*/  LDTM.x64 R4, tmem[UR4+0x40] ;  /* 0x00004004000479ee */ /* 0x000ea40008340000 */
[----:B------:R-:W-:Y:S04]  /*7dd0*/  @P6 LEA R0, R0, UR44, 0x3 ;  /* 0x0000002c00006c11 */ /* 0x000fe8000f8e18ff */
[----:B------:R-:W-:Y:S04]  /*7de0*/  @P6 IADD3 R0, PT, PT, R0, 0x60, RZ ;  /* 0x0000006000006810 */ /* 0x000fe80007ffe0ff */
[----:B------:R-:W-:Y:S01]  /*7df0*/  @P6 PRMT R77, R77, 0x654, R0 ;  /* 0x000006544d4d6816 */ /* 0x000fe20000000000 */
[C---:B--2---:R-:W-:Y:S01]  /*7e00*/  FMUL R0, R70.reuse, R4 ;  /* 0x0000000446007220 */ /* 0x044fe20000400000 */
[C---:B------:R-:W-:Y:S01]  /*7e10*/  FMUL R2, R70.reuse, R5 ;  /* 0x0000000546027220 */ /* 0x040fe20000400000 */
[C---:B------:R-:W-:Y:S01]  /*7e20*/  FMUL R3, R70.reuse, R6 ;  /* 0x0000000646037220 */ /* 0x040fe20000400000 */
[C---:B------:R-:W-:Y:S01]  /*7e30*/  FMUL R7, R70.reuse, R7 ;  /* 0x0000000746077220 */ /* 0x040fe20000400000 */
[C---:B------:R-:W-:Y:S01]  /*7e40*/  FFMA R0, R73.reuse, R72, R0 ;  /* 0x0000004849007223 */ /* 0x040fe20000000000 */
[C---:B------:R-:W-:Y:S01]  /*7e50*/  FFMA R2, R73.reuse, R75, R2 ;  /* 0x0000004b49027223 */ /* 0x040fe20000000002 */
[--C-:B------:R-:W-:Y:S02]  /*7e60*/  HADD2.F32 R75, -RZ, R82.reuse.H0_H0 ;  /* 0x20000052ff4b7230 */ /* 0x100fe40000004100 */
[C---:B------:R-:W-:Y:S01]  /*7e70*/  FFMA R3, R73.reuse, R74, R3 ;  /* 0x0000004a49037223 */ /* 0x040fe20000000003 */
[----:B------:R-:W-:Y:S01]  /*7e80*/  FFMA R7, R73, R76, R7 ;  /* 0x0000004c49077223 */ /* 0x000fe20000000007 */
[----:B------:R-:W-:Y:S01]  /*7e90*/  FMUL R4, R70, R8 ;  /* 0x0000000846047220 */ /* 0x000fe20000400000 */
[----:B-1----:R-:W-:Y:S01]  /*7ea0*/  F2FP.F16.F32.PACK_AB R92, R2, R0 ;  /* 0x00000000025c723e */ /* 0x002fe200000000ff */
[----:B------:R-:W-:Y:S02]  /*7eb0*/  HADD2.F32 R72, -RZ, R82.H1_H1 ;  /* 0x30000052ff487230 */ /* 0x000fe40000004100 */
[C---:B------:R-:W-:Y:S01]  /*7ec0*/  FMUL R5, R70.reuse, R9 ;  /* 0x0000000946057220 */ /* 0x040fe20000400000 */
[----:B------:R-:W-:Y:S01]  /*7ed0*/  F2FP.F16.F32.PACK_AB R93, R7, R3 ;  /* 0x00000003075d723e */ /* 0x000fe200000000ff */
        /* <DEDUP_REMOVED lines=19> */
[----:B------:R1:W-:Y:S01]  /*8010*/  STS.128 [R165+UR44+0x4400], R92 ;  /* 0x0044005ca5007988 */ /* 0x0003e20008000c2c */
        /* <DEDUP_REMOVED lines=8> */
[C---:B------:R-:W-:Y:S01]  /*80a0*/  FMUL R14, R70.reuse, R18 ;  /* 0x00000012460e7220 */ /* 0x040fe20000400000 */
[----:B------:R-:W-:Y:S01]  /*80b0*/  F2FP.F16.F32.PACK_AB R101, R15, R10 ;  /* 0x0000000a0f65723e */ /* 0x000fe200000000ff */
[C---:B------:R-:W-:Y:S01]  /*80c0*/  FFMA R12, R73.reuse, R3, R12 ;  /* 0x00000003490c7223 */ /* 0x040fe2000000000c */
[--C-:B------:R-:W-:Y:S02]  /*80d0*/  HADD2.F32 R3, -RZ, R91.reuse.H0_H0 ;  /* 0x2000005bff037230 */ /* 0x100fe40000004100 */
[C---:B------:R-:W-:Y:S01]  /*80e0*/  FFMA R13, R73.reuse, R0, R13 ;  /* 0x00000000490d7223 */ /* 0x040fe2000000000d */
[----:B------:R-:W-:Y:S02]  /*80f0*/  HADD2.F32 R2, -RZ, R91.H1_H1 ;  /* 0x3000005bff027230 */ /* 0x000fe40000004100 */
[C---:B------:R-:W-:Y:S01]  /*8100*/  FMUL R19, R70.reuse, R19 ;  /* 0x0000001346137220 */ /* 0x040fe20000400000 */
[--C-:B------:R-:W-:Y:S02]  /*8110*/  HADD2.F32 R75, -RZ, R96.reuse.H0_H0 ;  /* 0x20000060ff4b7230 */ /* 0x100fe40000004100 */
[----:B------:R-:W-:Y:S01]  /*8120*/  FFMA R14, R73, R3, R14 ;  /* 0x00000003490e7223 */ /* 0x000fe2000000000e */
[----:B------:R-:W-:Y:S01]  /*8130*/  F2FP.F16.F32.PACK_AB R102, R13, R12 ;  /* 0x0000000c0d66723e */ /* 0x000fe200000000ff */
        /* <DEDUP_REMOVED lines=38> */
[C---:B------:R-:W-:Y:S01]  /*83a0*/  FMUL R31, R70.reuse, R31 ;  /* 0x0000001f461f7220 */ /* 0x040fe20000400000 */
[----:B------:R3:W-:Y:S01]  /*83b0*/  STS.128 [R164+0x4400], R108 ;  /* 0x0044006ca4007388 */ /* 0x0007e20000000c00 */
[--C-:B------:R-:W-:Y:S02]  /*83c0*/  HADD2.F32 R3, -RZ, R106.reuse.H0_H0 ;  /* 0x2000006aff037230 */ /* 0x100fe40000004100 */
[----:B------:R-:W-:Y:S01]  /*83d0*/  FFMA R26, R73, R0, R26 ;  /* 0x00000000491a7223 */ /* 0x000fe2000000001a */
[----:B------:R-:W-:Y:S01]  /*83e0*/  HADD2.F32 R0, -RZ, R105.H1_H1 ;  /* 0x30000069ff007230 */ /* 0x000fe20000004100 */
[----:B------:R-:W-:Y:S01]  /*83f0*/  F2FP.F16.F32.PACK_AB R116, R25, R24 ;  /* 0x000000181974723e */ /* 0x000fe200000000ff */
[C---:B------:R-:W-:Y:S01]  /*8400*/  FMUL R28, R70.reuse, R32 ;  /* 0x00000020461c7220 */ /* 0x040fe20000400000 */
[----:B------:R-:W-:Y:S02]  /*8410*/  HADD2.F32 R2, -RZ, R106.H1_H1 ;  /* 0x3000006aff027230 */ /* 0x000fe40000004100 */
[C---:B------:R-:W-:Y:S01]  /*8420*/  FMUL R29, R70.reuse, R33 ;  /* 0x00000021461d7220 */ /* 0x040fe20000400000 */
[--C-:B------:R-:W-:Y:S02]  /*8430*/  HADD2.F32 R75, -RZ, R107.reuse.H0_H0 ;  /* 0x2000006bff4b7230 */ /* 0x100fe40000004100 */
[C---:B------:R-:W-:Y:S01]  /*8440*/  FFMA R31, R73.reuse, R0, R31 ;  /* 0x00000000491f7223 */ /* 0x040fe2000000001f */
[C---:B------:R-:W-:Y:S01]  /*8450*/  FFMA R28, R73.reuse, R3, R28 ;  /* 0x00000003491c7223 */ /* 0x040fe2000000001c */
[----:B------:R-:W-:Y:S01]  /*8460*/  FFMA R29, R73, R2, R29 ;  /* 0x00000002491d7223 */ /* 0x000fe2000000001d */
[C---:B------:R-:W-:Y:S01]  /*8470*/  FMUL R30, R70.reuse, R34 ;  /* 0x00000022461e7220 */ /* 0x040fe20000400000 */
[----:B------:R-:W-:Y:S01]  /*8480*/  HADD2.F32 R72, -RZ, R107.H1_H1 ;  /* 0x3000006bff487230 */ /* 0x000fe20000004100 */
[----:B------:R-:W-:Y:S01]  /*8490*/  F2FP.F16.F32.PACK_AB R117, R31, R26 ;  /* 0x0000001a1f75723e */ /* 0x000fe200000000ff */
        /* <DEDUP_REMOVED lines=16> */
[----:B-1----:R-:W-:Y:S01]  /*85a0*/  F2FP.F16.F32.PACK_AB R92, R33, R32 ;  /* 0x00000020215c723e */ /* 0x002fe200000000ff */
        /* <DEDUP_REMOVED lines=42> */
[--C-:B------:R-:W-:Y:S02]  /*8850*/  HADD2.F32 R3, -RZ, R128.reuse.H0_H0 ;  /* 0x20000080ff037230 */ /* 0x100fe40000004100 */
[C---:B------:R-:W-:Y:S01]  /*8860*/  FFMA R46, R73.reuse, R75, R46 ;  /* 0x0000004b492e7223 */ /* 0x040fe2000000002e */
[C---:B------:R-:W-:Y:S01]  /*8870*/  FMUL R48, R70.reuse, R52 ;  /* 0x0000003446307220 */ /* 0x040fe20000400000 */
        /* <DEDUP_REMOVED lines=17> */
[C---:B------:R-:W-:Y:S01]  /*8990*/  FFMA R52, R73.reuse, R0, R52 ;  /* 0x0000000049347223 */ /* 0x040fe20000000034 */
[C---:B------:R-:W-:Y:S01]  /*89a0*/  FFMA R53, R73.reuse, R2, R53 ;  /* 0x0000000249357223 */ /* 0x040fe20000000035 */
[----:B------:R-:W-:Y:S02]  /*89b0*/  HADD2.F32 R0, -RZ, R131.H1_H1 ;  /* 0x30000083ff007230 */ /* 0x000fe40000004100 */
[----:B------:R-:W-:Y:S01]  /*89c0*/  FFMA R54, R73, R3, R54 ;  /* 0x0000000349367223 */ /* 0x000fe20000000036 */
[C---:B------:R-:W-:Y:S01]  /*89d0*/  FMUL R59, R70.reuse, R59 ;  /* 0x0000003b463b7220 */ /* 0x040fe20000400000 */
[--C-:B------:R-:W-:Y:S02]  /*89e0*/  HADD2.F32 R3, -RZ, R136.reuse.H0_H0 ;  /* 0x20000088ff037230 */ /* 0x100fe40000004100 */
[C---:B------:R-:W-:Y:S01]  /*89f0*/  FMUL R56, R70.reuse, R60 ;  /* 0x0000003c46387220 */ /* 0x040fe20000400000 */
[----:B------:R-:W-:Y:S02]  /*8a00*/  HADD2.F32 R2, -RZ, R136.H1_H1 ;  /* 0x30000088ff027230 */ /* 0x000fe40000004100 */
[C---:B------:R-:W-:Y:S01]  /*8a10*/  FMUL R57, R70.reuse, R61 ;  /* 0x0000003d46397220 */ /* 0x040fe20000400000 */
[--C-:B------:R-:W-:Y:S01]  /*8a20*/  HADD2.F32 R75, -RZ, R137.reuse.H0_H0 ;  /* 0x20000089ff4b7230 */ /* 0x100fe20000004100 */
[----:B------:R-:W-:Y:S01]  /*8a30*/  F2FP.F16.F32.PACK_AB R102, R45, R44 ;  /* 0x0000002c2d66723e */ /* 0x000fe200000000ff */
[C---:B------:R-:W-:Y:S01]  /*8a40*/  FMUL R58, R70.reuse, R62 ;  /* 0x0000003e463a7220 */ /* 0x040fe20000400000 */
[----:B------:R-:W-:Y:S01]  /*8a50*/  F2FP.F16.F32.PACK_AB R103, R51, R46 ;  /* 0x0000002e3367723e */ /* 0x000fe200000000ff */
[C---:B------:R-:W-:Y:S01]  /*8a60*/  FFMA R59, R73.reuse, R0, R59 ;  /* 0x00000000493b7223 */ /* 0x040fe2000000003b */
[C---:B------:R-:W-:Y:S01]  /*8a70*/  FFMA R56, R73.reuse, R3, R56 ;  /* 0x0000000349387223 */ /* 0x040fe20000000038 */
[----:B------:R-:W-:Y:S02]  /*8a80*/  HADD2.F32 R0, -RZ, R137.H1_H1 ;  /* 0x30000089ff007230 */ /* 0x000fe40000004100 */
[C---:B------:R-:W-:Y:S01]  /*8a90*/  FFMA R57, R73.reuse, R2, R57 ;  /* 0x0000000249397223 */ /* 0x040fe20000000039 */
[----:B------:R1:W-:Y:S01]  /*8aa0*/  STS.128 [R170+0x4400], R100 ;  /* 0x00440064aa007388 */ /* 0x0003e20000000c00 */
[C---:B------:R-:W-:Y:S01]  /*8ab0*/  FMUL R63, R70.reuse, R63 ;  /* 0x0000003f463f7220 */ /* 0x040fe20000400000 */
[--C-:B------:R-:W-:Y:S02]  /*8ac0*/  HADD2.F32 R3, -RZ, R138.reuse.H0_H0 ;  /* 0x2000008aff037230 */ /* 0x100fe40000004100 */
[C---:B------:R-:W-:Y:S01]  /*8ad0*/  FFMA R58, R73.reuse, R75, R58 ;  /* 0x0000004b493a7223 */ /* 0x040fe2000000003a */
        /* <DEDUP_REMOVED lines=8> */
[----:B---3--:R-:W-:Y:S01]  /*8b60*/  F2FP.F16.F32.PACK_AB R108, R49, R48 ;  /* 0x00000030316c723e */ /* 0x008fe200000000ff */
[----:B------:R-:W-:Y:S01]  /*8b70*/  FFMA R60, R73, R3, R60 ;  /* 0x00000003493c7223 */ /* 0x000fe2000000003c */
[----:B------:R-:W-:Y:S01]  /*8b80*/  F2FP.F16.F32.PACK_AB R109, R55, R50 ;  /* 0x00000032376d723e */ /* 0x000fe200000000ff */
[----:B------:R-:W-:Y:S01]  /*8b90*/  FFMA R61, R73, R2, R61 ;  /* 0x00000002493d7223 */ /* 0x000fe2000000003d */
[----:B------:R-:W-:Y:S01]  /*8ba0*/  F2FP.F16.F32.PACK_AB R110, R53, R52 ;  /* 0x00000034356e723e */ /* 0x000fe200000000ff */
[----:B------:R-:W-:Y:S01]  /*8bb0*/  FFMA R62, R73, R75, R62 ;  /* 0x0000004b493e7223 */ /* 0x000fe2000000003e */
[----:B------:R-:W-:Y:S01]  /*8bc0*/  F2FP.F16.F32.PACK_AB R111, R59, R54 ;  /* 0x000000363b6f723e */ /* 0x000fe200000000ff */
[----:B------:R-:W-:Y:S01]  /*8bd0*/  FFMA R67, R73, R72, R67 ;  /* 0x0000004849437223 */ /* 0x000fe20000000043 */
[----:B----4-:R-:W-:Y:S02]  /*8be0*/  F2FP.F16.F32.PACK_AB R116, R57, R56 ;  /* 0x000000383974723e */ /* 0x010fe400000000ff */
[----:B------:R-:W-:Y:S01]  /*8bf0*/  F2FP.F16.F32.PACK_AB R117, R63, R58 ;  /* 0x0000003a3f75723e */ /* 0x000fe200000000ff */
[----:B------:R1:W-:Y:S01]  /*8c00*/  STS.128 [R153+0x4400], R108 ;  /* 0x0044006c99007388 */ /* 0x0003e20000000c00 */
[----:B------:R-:W-:Y:S02]  /*8c10*/  F2FP.F16.F32.PACK_AB R118, R61, R60 ;  /* 0x0000003c3d76723e */ /* 0x000fe400000000ff */
[----:B------:R-:W-:Y:S02]  /*8c20*/  F2FP.F16.F32.PACK_AB R119, R67, R62 ;  /* 0x0000003e4377723e */ /* 0x000fe400000000ff */
[----:B------:R-:W-:Y:S02]  /*8c30*/  LEA R0, R78, UR44, 0x3 ;  /* 0x0000002c4e007c11 */ /* 0x000fe4000f8e18ff */
[----:B------:R-:W-:Y:S01]  /*8c40*/  @P6 SHF.L.U32 R3, R157, 0x1f, RZ ;  /* 0x0000001f9d036819 */ /* 0x000fe200000006ff */
        /* <DEDUP_REMOVED lines=10> */
[----:B------:R-:W-:Y:S02]  /*8cf0*/  UIADD3 UR9, UPT, UPT, UR49, 0x40, URZ ;  /* 0x0000004031097890 */ /* 0x000fe4000fffe0ff */
[----:B------:R-:W-:Y:S01]  /*8d00*/  UIADD3 UR8, UPT, UPT, UR44, 0x4400, URZ ;  /* 0x000044002c087890 */ /* 0x000fe2000fffe0ff */
[----:B------:R-:W-:Y:S01]  /*8d10*/  UMOV UR10, UR50 ;  /* 0x00000032000a7c82 */ /* 0x000fe20008000000 */
[----:B------:R-:W-:Y:S01]  /*8d20*/  UMOV UR11, UR36 ;  /* 0x00000024000b7c82 */ /* 0x000fe20008000000 */
[----:B--2---:R-:W-:Y:S04]  /*8d30*/  UIADD3 UR4, UP0, UPT, UR6, 0x680, URZ ;  /* 0x0000068006047890 */ /* 0x004fe8000ff1e0ff */
[----:B------:R-:W-:Y:S09]  /*8d40*/  UIADD3.X UR5, UPT, UPT, URZ, UR7, URZ, UP0, !UPT ;  /* 0x00000007ff057290 */ /* 0x000ff200087fe4ff */
[----:B------:R2:W-:Y:S01]  /*8d50*/  UTMASTG.3D [UR8], [UR4] ;  /* 0x00000008040073b5 */ /* 0x0005e20008010000 */
[----:B------:R0:W-:Y:S01]  /*8d60*/  UTMACMDFLUSH ;  /* 0x00000000000079b7 */ /* 0x0001e20000000000 */
[----:B--2---:R-:W-:Y:S04]  /*8d70*/  DEPBAR.LE SB0, 0x1 ;  /* 0x000080400000791a */ /* 0x004fe80000000000 */
.L_x_124:
[----:B------:R-:W-:Y:S05]  /*8d80*/  BSYNC.RECONVERGENT B0 ;  /* 0x0000000000007941 */ /* 0x000fea0003800200 */
.L_x_123:
[----:B------:R-:W-:Y:S01]  /*8d90*/  BAR.SYNC.DEFER_BLOCKING 0x1, 0x80 ;  /* 0x0042000000007b1d */ /* 0x000fe20000010000 */
[----:B------:R-:W-:Y:S04]  /*8da0*/  UIADD3 UR4, UPT, UPT, UR46, 0x1, URZ ;  /* 0x000000012e047890 */ /* 0x000fe8000fffe0ff */
[----:B------:R-:W-:Y:S04]  /*8db0*/  UISETP.NE.AND UP0, UPT, UR4, 0x4, UPT ;  /* 0x000000040400788c */ /* 0x000fe8000bf05270 */
[----:B------:R-:W-:Y:S01]  /*8dc0*/  USEL UR45, UR4, URZ, UP0 ;  /* 0x000000ff042d7287 */ /* 0x000fe20008000000 */
[----:B------:R2:W-:Y:S01]  /*8dd0*/  @P6 SYNCS.ARRIVE.TRANS64.RED.A1T0 RZ, [R77+URZ], RZ ;  /* 0x000000ff4dff69a7 */ /* 0x0005e200081004ff */
[----:B------:R-:W-:Y:S01]  /*8de0*/  BSSY B1, `(.L_x_125) ;  /* 0x0000020000017945 */ /* 0x000fe20003800000 */
[----:B------:R-:W3:Y:S02]  /*8df0*/  @P6 SYNCS.PHASECHK.TRANS64.TRYWAIT P0, [R0+URZ+0x40], R3 ;  /* 0x00004003000065a7 */ /* 0x000ee400080011ff */
[----:B---3--:R-:W-:Y:S01]  /*8e00*/  @P6 SEL R84, RZ, 0x1, !P0 ;  /* 0x00000001ff546807 */ /* 0x008fe20004000000 */
[----:B--2---:R-:W-:Y:S06]  /*8e10*/  @!P6 BRA `(.L_x_126) ;  /* 0x000000000070e947 */ /* 0x004fec0003800000 */
[----:B------:R-:W-:Y:S01]  /*8e20*/  ISETP.NE.AND P1, PT, R86, RZ, PT ;  /* 0x000000ff5600720c */ /* 0x000fe20003f25270 */
[----:B------:R-:W-:Y:S01]  /*8e30*/  BSSY B0, `(.L_x_127) ;  /* 0x000000b000007945 */ /* 0x000fe20003800000 */
[----:B------:R-:W-:Y:S11]  /*8e40*/  ISETP.NE.AND P0, PT, R84, RZ, PT ;  /* 0x000000ff5400720c */ /* 0x000ff60003f05270 */
[----:B------:R-:W-:Y:S05]  /*8e50*/  @P1 IMAD R5, R78, 0x4000, R165 ;  /* 0x000040004e051824 */ /* 0x000fea00078e02a5 */
[----:B------:R-:W-:Y:S04]  /*8e60*/  @P1 IADD3 R6, PT, PT, R5, UR44, RZ ;  /* 0x0000002c05061c10 */ /* 0x000fe8000fffe0ff */
[----:B------:R-:W-:Y:S01]  /*8e70*/  @P1 IADD3 R4, PT, PT, R85, R6, RZ ;  /* 0x0000000655041210 */ /* 0x000fe20007ffe0ff */
[--C-:B------:R-:W-:Y:S02]  /*8e80*/  @P1 IMAD.IADD R2, R79, 0x1, R6.reuse ;  /* 0x000000014f021824 */ /* 0x100fe400078e0206 */
[----:B------:R-:W-:Y:S01]  /*8e90*/  @P1 IMAD.IADD R3, R87, 0x1, R6 ;  /* 0x0000000157031824 */ /* 0x000fe200078e0206 */
[----:B------:R-:W-:Y:S06]  /*8ea0*/  @P0 BRA `(.L_x_128) ;  /* 0x00000000000c0947 */ /* 0x000fec0003800000 */
[----:B------:R-:W-:Y:S04]  /*8eb0*/  SHF.L.U32 R7, R157, 0x1f, RZ ;  /* 0x0000001f9d077819 */ /* 0x000fe800000006ff */
[----:B------:R-:W2:Y:S02]  /*8ec0*/  SYNCS.PHASECHK.TRANS64.TRYWAIT P0, [R0+URZ+0x40], R7 ;  /* 0x00004007000075a7 */ /* 0x000ea400080011ff */
[----:B--2---:R-:W-:Y:S05]  /*8ed0*/  @!P0 BRA `(.L_x_129) ;  /* 0x0000003400748947 */ /* 0x004fea0003800000 */
.L_x_128:
[----:B------:R-:W-:Y:S05]  /*8ee0*/  BSYNC B0 ;  /* 0x0000000000007941 */ /* 0x000fea0003800000 */
.L_x_127:
        /* <DEDUP_REMOVED lines=15> */
.L_x_126:
[----:B------:R-:W-:Y:S05]  /*8fe0*/  BSYNC B1 ;  /* 0x0000000000017941 */ /* 0x000fea0003800000 */
.L_x_125:
[----:B---3--:R-:W-:Y:S05]  /*8ff0*/  VIADD R0, R71, 0x80 ;  /* 0x0000008047007836 */ /* 0x008fea0000000000 */
[----:B------:R-:W-:Y:S04]  /*9000*/  SHF.R.U32.HI R0, RZ, 0x15, R0 ;  /* 0x00000015ff007819 */ /* 0x000fe80000011600 */
[----:B------:R-:W-:Y:S11]  /*9010*/  LOP3.LUT P0, RZ, R0, 0x3, R147, 0x48, !PT ;  /* 0x0000000300ff7812 */ /* 0x000ff60007804893 */
[----:B------:R-:W-:Y:S02]  /*9020*/  @!UPT UIADD3 URZ, UPT, UPT, URZ, URZ, URZ ;  /* 0x000000fffffff290 */ /* 0x000fe4000fffe0ff */
[----:B------:R-:W-:Y:S05]  /*9030*/  @!P0 BRA `(.L_x_130) ;  /* 0x0000000000408947 */ /* 0x000fea0003800000 */
[----:B------:R-:W3:Y:S01]  /*9040*/  LDCU.64 UR8, c[0x4][0x70] ;  /* 0x01000e00ff0877ac */ /* 0x000ee20008000a00 */
[----:B------:R-:W-:Y:S01]  /*9050*/  MOV R3, 0x0 ;  /* 0x0000000000037802 */ /* 0x000fe20000000f00 */
[----:B------:R-:W-:Y:S02]  /*9060*/  HFMA2 R12, -RZ, RZ, 0, 5.9604644775390625e-08 ;  /* 0x00000001ff0c7431 */ /* 0x000fe400000001ff */
[----:B------:R-:W-:Y:S02]  /*9070*/  IMAD.MOV.U32 R8, RZ, RZ, 0x192 ;  /* 0x00000192ff087424 */ /* 0x000fe400078e00ff */
[----:B------:R-:W-:Y:S01]  /*9080*/  IMAD.MOV.U32 R13, RZ, RZ, RZ ;  /* 0x000000ffff0d7224 */ /* 0x000fe200078e00ff */
[----:B------:R-:W5:Y:S01]  /*9090*/  LDCU.64 UR6, c[0x4][0x78] ;  /* 0x01000f00ff0677ac */ /* 0x000f620008000a00 */
[----:B------:R-:W1:Y:S01]  /*90a0*/  LDC.64 R2, c[0x4][R3] ;  /* 0x0100000003027b82 */ /* 0x000e620000000a00 */
[----:B------:R-:W2:Y:S01]  /*90b0*/  LDCU.64 UR4, c[0x4][0x10] ;  /* 0x01000200ff0477ac */ /* 0x000ea20008000a00 */
[----:B---3--:R-:W-:Y:S01]  /*90c0*/  MOV R5, UR9 ;  /* 0x0000000900057c02 */ /* 0x008fe20008000f00 */
[----:B------:R-:W-:Y:S01]  /*90d0*/  IMAD.U32 R4, RZ, RZ, UR8 ;  /* 0x00000008ff047e24 */ /* 0x000fe2000f8e00ff */
[----:B-----5:R-:W-:Y:S01]  /*90e0*/  MOV R7, UR7 ;  /* 0x0000000700077c02 */ /* 0x020fe20008000f00 */
[----:B------:R-:W-:Y:S01]  /*90f0*/  IMAD.U32 R6, RZ, RZ, UR6 ;  /* 0x00000006ff067e24 */ /* 0x000fe2000f8e00ff */
[----:B--2---:R-:W-:Y:S01]  /*9100*/  MOV R11, UR5 ;  /* 0x00000005000b7c02 */ /* 0x004fe20008000f00 */
[----:B------:R-:W-:Y:S02]  /*9110*/  IMAD.U32 R10, RZ, RZ, UR4 ;  /* 0x00000004ff0a7e24 */ /* 0x000fe4000f8e00ff */
[----:B------:R-:W-:Y:S07]  /*9120*/  LEPC R20, `(.L_x_130) ;  /* 0x000000001014794e */ /* 0x000fee0000000000 */
[----:B-1--4-:R-:W-:Y:S05]  /*9130*/  CALL.ABS.NOINC R2 ;  /* 0x0000000002007343 */ /* 0x012fea0003c00000 */
.L_x_130:
[----:B------:R-:W-:Y:S05]  /*9140*/  WARPSYNC.ALL ;  /* 0x0000000000007948 */ /* 0x000fea0003800000 */
[----:B------:R-:W-:Y:S01]  /*9150*/  R2UR UR4, R71 ;  /* 0x00000000470472ca */ /* 0x000fe200000e0000 */
[--C-:B----4-:R-:W-:Y:S01]  /*9160*/  HADD2.F32 R72, -RZ, R80.reuse.H0_H0 ;  /* 0x20000050ff487230 */ /* 0x110fe20000004100 */
[----:B------:R-:W-:Y:S01]  /*9170*/  ISETP.NE.AND P6, PT, R163, RZ, PT ;  /* 0x000000ffa300720c */ /* 0x000fe20003fc5270 */
[----:B------:R-:W-:Y:S01]  /*9180*/  HADD2.F32 R75, -RZ, R80.H1_H1 ;  /* 0x30000050ff4b7230 */ /* 0x000fe20000004100 */
[----:B------:R-:W-:Y:S01]  /*9190*/  MOV R3, UR45 ;  /* 0x0000002d00037c02 */ /* 0x000fe20008000f00 */
[----:B------:R-:W-:Y:S01]  /*91a0*/  BSSY.RECONVERGENT B0, `(.L_x_131) ;  /* 0x0000101000007945 */ /* 0x000fe20003800200 */
[----:B------:R-:W-:Y:S02]  /*91b0*/  MOV R74, UR47 ;  /* 0x0000002f004a7c02 */ /* 0x000fe40008000f00 */
[----:B------:R-:W-:Y:S05]  /*91c0*/  ISETP.NE.AND P0, PT, R160, RZ, PT ;  /* 0x000000ffa000720c */ /* 0x000fea0003f05270 */
[----:B------:R-:W3:Y:S02]  /*91d0*/  LDTM.x64 R4, tmem[UR4+0x80] ;  /* 0x00008004000479ee */ /* 0x000ee40008340000 */
[----:B------:R-:W-:Y:S04]  /*91e0*/  @P6 LEA R3, R3, UR44, 0x3 ;  /* 0x0000002c03036c11 */ /* 0x000fe8000f8e18ff */
[----:B------:R-:W-:Y:S04]  /*91f0*/  @P6 IADD3 R3, PT, PT, R3, 0x60, RZ ;  /* 0x0000006003036810 */ /* 0x000fe80007ffe0ff */
[----:B------:R-:W-:Y:S01]  /*9200*/  @P6 PRMT R74, R74, 0x654, R3 ;  /* 0x000006544a4a6816 */ /* 0x000fe20000000003 */
[C---:B---3--:R-:W-:Y:S01]  /*9210*/  FMUL R0, R70.reuse, R4 ;  /* 0x0000000446007220 */ /* 0x048fe20000400000 */
[C---:B------:R-:W-:Y:S01]  /*9220*/  FMUL R3, R70.reuse, R6 ;  /* 0x0000000646037220 */ /* 0x040fe20000400000 */
[C---:B------:R-:W-:Y:S01]  /*9230*/  FMUL R4, R70.reuse, R8 ;  /* 0x0000000846047220 */ /* 0x040fe20000400000 */
[C---:B------:R-:W-:Y:S01]  /*9240*/  FMUL R6, R70.reuse, R10 ;  /* 0x0000000a46067220 */ /* 0x040fe20000400000 */
[C---:B------:R-:W-:Y:S01]  /*9250*/  FFMA R0, R73.reuse, R72, R0 ;  /* 0x0000004849007223 */ /* 0x040fe20000000000 */
[C---:B------:R-:W-:Y:S01]  /*9260*/  FMUL R8, R70.reuse, R12 ;  /* 0x0000000c46087220 */ /* 0x040fe20000400000 */
        /* <DEDUP_REMOVED lines=38> */
[--C-:B------:R-:W-:Y:S02]  /*94d0*/  HADD2.F32 R64, -RZ, R81.reuse.H0_H0 ;  /* 0x20000051ff407230 */ /* 0x100fe40000004100 */
[C---:B------:R-:W-:Y:S01]  /*94e0*/  FMUL R49, R70.reuse, R53 ;  /* 0x0000003546317220 */ /* 0x040fe20000400000 */
[C---:B------:R-:W-:Y:S01]  /*94f0*/  FMUL R62, R70.reuse, R66 ;  /* 0x00000042463e7220 */ /* 0x040fe20000400000 */
[----:B------:R-:W-:Y:S02]  /*9500*/  HADD2.F32 R66, -RZ, R81.H1_H1 ;  /* 0x30000051ff427230 */ /* 0x000fe40000004100 */
[C---:B------:R-:W-:Y:S01]  /*9510*/  FMUL R53, R70.reuse, R57 ;  /* 0x0000003946357220 */ /* 0x040fe20000400000 */
[C---:B------:R-:W-:Y:S01]  /*9520*/  FMUL R7, R70.reuse, R7 ;  /* 0x0000000746077220 */ /* 0x040fe20000400000 */
[C---:B------:R-:W-:Y:S01]  /*9530*/  FMUL R57, R70.reuse, R61 ;  /* 0x0000003d46397220 */ /* 0x040fe20000400000 */
[----:B------:R-:W-:Y:S01]  /*9540*/  FMUL R61, R70, R65 ;  /* 0x00000041463d7220 */ /* 0x000fe20000400000 */
[--C-:B------:R-:W-:Y:S02]  /*9550*/  HADD2.F32 R65, -RZ, R82.reuse.H0_H0 ;  /* 0x20000052ff417230 */ /* 0x100fe40000004100 */
[C---:B------:R-:W-:Y:S01]  /*9560*/  FFMA R2, R73.reuse, R75, R2 ;  /* 0x0000004b49027223 */ /* 0x040fe20000000002 */
[C---:B------:R-:W-:Y:S01]  /*9570*/  FFMA R3, R73.reuse, R64, R3 ;  /* 0x0000004049037223 */ /* 0x040fe20000000003 */
[----:B------:R-:W-:Y:S02]  /*9580*/  HADD2.F32 R64, -RZ, R82.H1_H1 ;  /* 0x30000052ff407230 */ /* 0x000fe40000004100 */
[C---:B------:R-:W-:Y:S01]  /*9590*/  FFMA R7, R73.reuse, R66, R7 ;  /* 0x0000004249077223 */ /* 0x040fe20000000007 */
[----:B------:R-:W-:Y:S01]  /*95a0*/  FFMA R4, R73, R65, R4 ;  /* 0x0000004149047223 */ /* 0x000fe20000000004 */
[--C-:B------:R-:W-:Y:S01]  /*95b0*/  HADD2.F32 R65, -RZ, R83.reuse.H0_H0 ;  /* 0x20000053ff417230 */ /* 0x100fe20000004100 */
[----:B-1----:R-:W-:Y:S01]  /*95c0*/  F2FP.F16.F32.PACK_AB R92, R2, R0 ;  /* 0x00000000025c723e */ /* 0x002fe200000000ff */
[----:B------:R-:W-:Y:S01]  /*95d0*/  HADD2.F32 R0, -RZ, R83.H1_H1 ;  /* 0x30000053ff007230 */ /* 0x000fe20000004100 */
[----:B------:R-:W-:Y:S01]  /*95e0*/  F2FP.F16.F32.PACK_AB R93, R7, R3 ;  /* 0x00000003075d723e */ /* 0x000fe200000000ff */
[--C-:B--2---:R-:W-:Y:S02]  /*95f0*/  HADD2.F32 R3, -RZ, R88.reuse.H0_H0 ;  /* 0x20000058ff037230 */ /* 0x104fe40000004100 */
[C---:B------:R-:W-:Y:S01]  /*9600*/  FMUL R11, R70.reuse, R11 ;  /* 0x0000000b460b7220 */ /* 0x040fe20000400000 */
[----:B------:R-:W-:Y:S02]  /*9610*/  HADD2.F32 R2, -RZ, R88.H1_H1 ;  /* 0x30000058ff027230 */ /* 0x000fe40000004100 */
[C---:B------:R-:W-:Y:S01]  /*9620*/  FFMA R5, R73.reuse, R64, R5 ;  /* 0x0000004049057223 */ /* 0x040fe20000000005 */
[C---:B------:R-:W-:Y:S01]  /*9630*/  FFMA R6, R73.reuse, R65, R6 ;  /* 0x0000004149067223 */ /* 0x040fe20000000006 */
[C---:B------:R-:W-:Y:S01]  /*9640*/  FFMA R11, R73.reuse, R0, R11 ;  /* 0x00000000490b7223 */ /* 0x040fe2000000000b */
[--C-:B------:R-:W-:Y:S02]  /*9650*/  HADD2.F32 R0, -RZ, R89.reuse.H0_H0 ;  /* 0x20000059ff007230 */ /* 0x100fe40000004100 */
[C---:B------:R-:W-:Y:S01]  /*9660*/  FFMA R8, R73.reuse, R3, R8 ;  /* 0x0000000349087223 */ /* 0x040fe20000000008 */
[--C-:B------:R-:W-:Y:S02]  /*9670*/  HADD2.F32 R3, -RZ, R90.reuse.H0_H0 ;  /* 0x2000005aff037230 */ /* 0x100fe40000004100 */
[C---:B------:R-:W-:Y:S01]  /*9680*/  FFMA R9, R73.reuse, R2, R9 ;  /* 0x0000000249097223 */ /* 0x040fe20000000009 */
[----:B------:R-:W-:Y:S02]  /*9690*/  HADD2.F32 R2, -RZ, R89.H1_H1 ;  /* 0x30000059ff027230 */ /* 0x000fe40000004100 */
[C---:B------:R-:W-:Y:S01]  /*96a0*/  FMUL R15, R70.reuse, R15 ;  /* 0x0000000f460f7220 */ /* 0x040fe20000400000 */
[----:B------:R-:W-:Y:S01]  /*96b0*/  FFMA R10, R73, R0, R10 ;  /* 0x00000000490a7223 */ /* 0x000fe2000000000a */
[----:B------:R-:W-:Y:S01]  /*96c0*/  HADD2.F32 R0, -RZ, R90.H1_H1 ;  /* 0x3000005aff007230 */ /* 0x000fe20000004100 */
[----:B------:R-:W-:Y:S01]  /*96d0*/  F2FP.F16.F32.PACK_AB R94, R5, R4 ;  /* 0x00000004055e723e */ /* 0x000fe200000000ff */
[--C-:B------:R-:W-:Y:S02]  /*96e0*/  HADD2.F32 R5, -RZ, R96.reuse.H0_H0 ;  /* 0x20000060ff057230 */ /* 0x100fe40000004100 */
[C---:B------:R-:W-:Y:S01]  /*96f0*/  FFMA R15, R73.reuse, R2, R15 ;  /* 0x00000002490f7223 */ /* 0x040fe2000000000f */
[--C-:B------:R-:W-:Y:S02]  /*9700*/  HADD2.F32 R2, -RZ, R91.reuse.H1_H1 ;  /* 0x3000005bff027230 */ /* 0x100fe40000004100 */
[C---:B------:R-:W-:Y:S01]  /*9710*/  FFMA R12, R73.reuse, R3, R12 ;  /* 0x00000003490c7223 */ /* 0x040fe2000000000c */
[----:B------:R-:W-:Y:S02]  /*9720*/  HADD2.F32 R3, -RZ, R91.H0_H0 ;  /* 0x2000005bff037230 */ /* 0x000fe40000004100 */
[C---:B------:R-:W-:Y:S01]  /*9730*/  FMUL R19, R70.reuse, R19 ;  /* 0x0000001346137220 */ /* 0x040fe20000400000 */
[----:B------:R-:W-:Y:S02]  /*9740*/  HADD2.F32 R4, -RZ, R99.H1_H1 ;  /* 0x30000063ff047230 */ /* 0x000fe40000004100 */
[C---:B------:R-:W-:Y:S01]  /*9750*/  FFMA R13, R73.reuse, R0, R13 ;  /* 0x00000000490d7223 */ /* 0x040fe2000000000d */
[----:B------:R-:W-:Y:S02]  /*9760*/  HADD2.F32 R0, -RZ, R96.H1_H1 ;  /* 0x30000060ff007230 */ /* 0x000fe40000004100 */
[C---:B------:R-:W-:Y:S01]  /*9770*/  FFMA R14, R73.reuse, R3, R14 ;  /* 0x00000003490e7223 */ /* 0x040fe2000000000e */
[--C-:B------:R-:W-:Y:S02]  /*9780*/  HADD2.F32 R3, -RZ, R98.reuse.H0_H0 ;  /* 0x20000062ff037230 */ /* 0x100fe40000004100 */
[C---:B------:R-:W-:Y:S01]  /*9790*/  FFMA R19, R73.reuse, R2, R19 ;  /* 0x0000000249137223 */ /* 0x040fe20000000013 */
[----:B------:R-:W-:Y:S02]  /*97a0*/  HADD2.F32 R2, -RZ, R97.H0_H0 ;  /* 0x20000061ff027230 */ /* 0x000fe40000004100 */
[C---:B------:R-:W-:Y:S01]  /*97b0*/  FFMA R16, R73.reuse, R5, R16 ;  /* 0x0000000549107223 */ /* 0x040fe20000000010 */
[----:B------:R-:W-:Y:S02]  /*97c0*/  HADD2.F32 R5, -RZ, R99.H0_H0 ;  /* 0x20000063ff057230 */ /* 0x000fe40000004100 */
[C---:B------:R-:W-:Y:S01]  /*97d0*/  FFMA R17, R73.reuse, R0, R17 ;  /* 0x0000000049117223 */ /* 0x040fe20000000011 */
[----:B------:R-:W-:Y:S02]  /*97e0*/  HADD2.F32 R0, -RZ, R97.H1_H1 ;  /* 0x30000061ff007230 */ /* 0x000fe40000004100 */
[C---:B------:R-:W-:Y:S01]  /*97f0*/  FMUL R23, R70.reuse, R23 ;  /* 0x0000001746177220 */ /* 0x040fe20000400000 */
[C---:B------:R-:W-:Y:S01]  /*9800*/  FFMA R18, R73.reuse, R2, R18 ;  /* 0x0000000249127223 */ /* 0x040fe20000000012 */
[----:B------:R-:W-:Y:S02]  /*9810*/  HADD2.F32 R2, -RZ, R98.H1_H1 ;  /* 0x30000062ff027230 */ /* 0x000fe40000004100 */
[C---:B------:R-:W-:Y:S01]  /*9820*/  FMUL R27, R70.reuse, R27 ;  /* 0x0000001b461b7220 */ /* 0x040fe20000400000 */
[C---:B------:R-:W-:Y:S01]  /*9830*/  FFMA R23, R73.reuse, R0, R23 ;  /* 0x0000000049177223 */ /* 0x040fe20000000017 */
[----:B------:R-:W-:Y:S02]  /*9840*/  HADD2.F32 R0, -RZ, R104.H0_H0 ;  /* 0x20000068ff007230 */ /* 0x000fe40000004100 */
[C---:B------:R-:W-:Y:S01]  /*9850*/  FFMA R20, R73.reuse, R3, R20 ;  /* 0x0000000349147223 */ /* 0x040fe20000000014 */
[----:B------:R-:W-:Y:S02]  /*9860*/  HADD2.F32 R3, -RZ, R106.H0_H0 ;  /* 0x2000006aff037230 */ /* 0x000fe40000004100 */
[C---:B------:R-:W-:Y:S01]  /*9870*/  FFMA R21, R73.reuse, R2, R21 ;  /* 0x0000000249157223 */ /* 0x040fe20000000015 */
[C---:B------:R-:W-:Y:S01]  /*9880*/  FFMA R22, R73.reuse, R5, R22 ;  /* 0x0000000549167223 */ /* 0x040fe20000000016 */
[C---:B------:R-:W-:Y:S01]  /*9890*/  FFMA R27, R73.reuse, R4, R27 ;  /* 0x00000004491b7223 */ /* 0x040fe2000000001b */
[C---:B------:R-:W-:Y:S01]  /*98a0*/  FFMA R24, R73.reuse, R0, R24 ;  /* 0x0000000049187223 */ /* 0x040fe20000000018 */
[----:B------:R-:W-:Y:S02]  /*98b0*/  HADD2.F32 R2, -RZ, R104.H1_H1 ;  /* 0x30000068ff027230 */ /* 0x000fe40000004100 */
[C---:B------:R-:W-:Y:S01]  /*98c0*/  FMUL R31, R70.reuse, R31 ;  /* 0x0000001f461f7220 */ /* 0x040fe20000400000 */
[----:B------:R-:W-:Y:S02]  /*98d0*/  HADD2.F32 R0, -RZ, R105.H0_H0 ;  /* 0x20000069ff007230 */ /* 0x000fe40000004100 */
[C---:B------:R-:W-:Y:S01]  /*98e0*/  FMUL R35, R70.reuse, R35 ;  /* 0x0000002346237220 */ /* 0x040fe20000400000 */
[----:B------:R-:W-:Y:S02]  /*98f0*/  HADD2.F32 R5, -RZ, R107.H0_H0 ;  /* 0x2000006bff057230 */ /* 0x000fe40000004100 */
[C---:B------:R-:W-:Y:S01]  /*9900*/  FFMA R25, R73.reuse, R2, R25 ;  /* 0x0000000249197223 */ /* 0x040fe20000000019 */
[----:B------:R-:W-:Y:S02]  /*9910*/  HADD2.F32 R2, -RZ, R106.H1_H1 ;  /* 0x3000006aff027230 */ /* 0x000fe40000004100 */
[----:B------:R-:W-:Y:S01]  /*9920*/  FFMA R26, R73, R0, R26 ;  /* 0x00000000491a7223 */ /* 0x000fe2000000001a */
[----:B------:R-:W-:Y:S02]  /*9930*/  HADD2.F32 R0, -RZ, R105.H1_H1 ;  /* 0x30000069ff007230 */ /* 0x000fe40000004100 */
[C---:B------:R-:W-:Y:S01]  /*9940*/  FMUL R39, R70.reuse, R39 ;  /* 0x0000002746277220 */ /* 0x040fe20000400000 */
[----:B------:R-:W-:Y:S01]  /*9950*/  HADD2.F32 R4, -RZ, R107.H1_H1 ;  /* 0x3000006bff047230 */ /* 0x000fe20000004100 */
[----:B------:R-:W-:Y:S01]  /*9960*/  F2FP.F16.F32.PACK_AB R95, R11, R6 ;  /* 0x000000060b5f723e */ /* 0x000fe200000000ff */
[C---:B------:R-:W-:Y:S01]  /*9970*/  FMUL R43, R70.reuse, R43 ;  /* 0x0000002b462b7220 */ /* 0x040fe20000400000 */
[C---:B------:R-:W-:Y:S01]  /*9980*/  FFMA R31, R73.reuse, R0, R31 ;  /* 0x00000000491f7223 */ /* 0x040fe2000000001f */
[--C-:B------:R-:W-:Y:S02]  /*9990*/  HADD2.F32 R0, -RZ, R112.reuse.H0_H0 ;  /* 0x20000070ff007230 */ /* 0x100fe40000004100 */
[C---:B------:R-:W-:Y:S01]  /*99a0*/  FFMA R28, R73.reuse, R3, R28 ;  /* 0x00000003491c7223 */ /* 0x040fe2000000001c */
[----:B------:R1:W-:Y:S01]  /*99b0*/  STS.128 [R165+UR44+0x8400], R92 ;  /* 0x0084005ca5007988 */ /* 0x0003e20008000c2c */
[C---:B------:R-:W-:Y:S01]  /*99c0*/  FFMA R29, R73.reuse, R2, R29 ;  /* 0x00000002491d7223 */ /* 0x040fe2000000001d */
[C---:B------:R-:W-:Y:S01]  /*99d0*/  FFMA R30, R73.reuse, R5, R30 ;  /* 0x00000005491e7223 */ /* 0x040fe2000000001e */
[C---:B------:R-:W-:Y:S01]  /*99e0*/  FFMA R35, R73.reuse, R4, R35 ;  /* 0x0000000449237223 */ /* 0x040fe20000000023 */
[----:B------:R-:W-:Y:S02]  /*99f0*/  HADD2.F32 R2, -RZ, R112.H1_H1 ;  /* 0x30000070ff027230 */ /* 0x000fe40000004100 */
[----:B------:R-:W-:Y:S01]  /*9a00*/  FFMA R32, R73, R0, R32 ;  /* 0x0000000049207223 */ /* 0x000fe20000000020 */
[--C-:B------:R-:W-:Y:S01]  /*9a10*/  HADD2.F32 R3, -RZ, R113.reuse.H0_H0 ;  /* 0x20000071ff037230 */ /* 0x100fe20000004100 */
[----:B------:R-:W-:Y:S01]  /*9a20*/  F2FP.F16.F32.PACK_AB R8, R9, R8 ;  /* 0x000000080908723e */ /* 0x000fe200000000ff */
[----:B------:R-:W-:Y:S02]  /*9a30*/  HADD2.F32 R0, -RZ, R113.H1_H1 ;  /* 0x30000071ff007230 */ /* 0x000fe40000004100 */
[C---:B------:R-:W-:Y:S01]  /*9a40*/  FFMA R33, R73.reuse, R2, R33 ;  /* 0x0000000249217223 */ /* 0x040fe20000000021 */
[--C-:B------:R-:W-:Y:S02]  /*9a50*/  HADD2.F32 R5, -RZ, R115.reuse.H0_H0 ;  /* 0x20000073ff057230 */ /* 0x100fe40000004100 */
[C---:B------:R-:W-:Y:S01]  /*9a60*/  FFMA R34, R73.reuse, R3, R34 ;  /* 0x0000000349227223 */ /* 0x040fe20000000022 */
[--C-:B------:R-:W-:Y:S02]  /*9a70*/  HADD2.F32 R3, -RZ, R114.reuse.H0_H0 ;  /* 0x20000072ff037230 */ /* 0x100fe40000004100 */
[----:B------:R-:W-:Y:S01]  /*9a80*/  FFMA R39, R73, R0, R39 ;  /* 0x0000000049277223 */ /* 0x000fe20000000027 */
[----:B------:R-:W-:Y:S01]  /*9a90*/  HADD2.F32 R0, -RZ, R114.H1_H1 ;  /* 0x30000072ff007230 */ /* 0x000fe20000004100 */
[----:B------:R-:W-:Y:S01]  /*9aa0*/  F2FP.F16.F32.PACK_AB R9, R15, R10 ;  /* 0x0000000a0f09723e */ /* 0x000fe200000000ff */
[----:B------:R-:W-:Y:S02]  /*9ab0*/  HADD2.F32 R2, -RZ, R115.H1_H1 ;  /* 0x30000073ff027230 */ /* 0x000fe40000004100 */
[C---:B------:R-:W-:Y:S01]  /*9ac0*/  FFMA R36, R73.reuse, R3, R36 ;  /* 0x0000000349247223 */ /* 0x040fe20000000024 */
[--C-:B------:R-:W-:Y:S02]  /*9ad0*/  HADD2.F32 R3, -RZ, R121.reuse.H0_H0 ;  /* 0x20000079ff037230 */ /* 0x100fe40000004100 */
[C---:B------:R-:W-:Y:S01]  /*9ae0*/  FFMA R37, R73.reuse, R0, R37 ;  /* 0x0000000049257223 */ /* 0x040fe20000000025 */
[C---:B------:R-:W-:Y:S01]  /*9af0*/  FFMA R38, R73.reuse, R5, R38 ;  /* 0x0000000549267223 */ /* 0x040fe20000000026 */
[--C-:B------:R-:W-:Y:S02]  /*9b00*/  HADD2.F32 R0, -RZ, R120.reuse.H0_H0 ;  /* 0x20000078ff007230 */ /* 0x100fe40000004100 */
[----:B------:R-:W-:Y:S01]  /*9b10*/  FFMA R43, R73, R2, R43 ;  /* 0x00000002492b7223 */ /* 0x000fe2000000002b */
[----:B------:R-:W-:Y:S01]  /*9b20*/  HADD2.F32 R2, -RZ, R120.H1_H1 ;  /* 0x30000078ff027230 */ /* 0x000fe20000004100 */
[----:B------:R-:W-:Y:S01]  /*9b30*/  F2FP.F16.F32.PACK_AB R10, R13, R12 ;  /* 0x0000000c0d0a723e */ /* 0x000fe200000000ff */
[C---:B------:R-:W-:Y:S01]  /*9b40*/  FMUL R47, R70.reuse, R47 ;  /* 0x0000002f462f7220 */ /* 0x040fe20000400000 */
[----:B------:R-:W-:Y:S01]  /*9b50*/  F2FP.F16.F32.PACK_AB R11, R19, R14 ;  /* 0x0000000e130b723e */ /* 0x000fe200000000ff */
[C---:B------:R-:W-:Y:S01]  /*9b60*/  FFMA R40, R73.reuse, R0, R40 ;  /* 0x0000000049287223 */ /* 0x040fe20000000028 */
[----:B------:R-:W-:Y:S02]  /*9b70*/  HADD2.F32 R0, -RZ, R121.H1_H1 ;  /* 0x30000079ff007230 */ /* 0x000fe40000004100 */
[C---:B------:R-:W-:Y:S01]  /*9b80*/  FFMA R41, R73.reuse, R2, R41 ;  /* 0x0000000249297223 */ /* 0x040fe20000000029 */
[----:B------:R-:W-:Y:S01]  /*9b90*/  FFMA R42, R73, R3, R42 ;  /* 0x00000003492a7223 */ /* 0x000fe2000000002a */
[----:B------:R1:W-:Y:S01]  /*9ba0*/  STS.128 [R167+0x8400], R8 ;  /* 0x00840008a7007388 */ /* 0x0003e20000000c00 */
[--C-:B------:R-:W-:Y:S01]  /*9bb0*/  HADD2.F32 R3, -RZ, R122.reuse.H0_H0 ;  /* 0x2000007aff037230 */ /* 0x100fe20000004100 */
[----:B------:R-:W-:Y:S01]  /*9bc0*/  F2FP.F16.F32.PACK_AB R16, R17, R16 ;  /* 0x000000101110723e */ /* 0x000fe200000000ff */
[----:B------:R-:W-:Y:S01]  /*9bd0*/  HADD2.F32 R2, -RZ, R122.H1_H1 ;  /* 0x3000007aff027230 */ /* 0x000fe20000004100 */
[----:B------:R-:W-:Y:S01]  /*9be0*/  F2FP.F16.F32.PACK_AB R17, R23, R18 ;  /* 0x000000121711723e */ /* 0x000fe200000000ff */
[----:B------:R-:W-:Y:S01]  /*9bf0*/  FFMA R47, R73, R0, R47 ;  /* 0x00000000492f7223 */ /* 0x000fe2000000002f */
[--C-:B------:R-:W-:Y:S01]  /*9c00*/  HADD2.F32 R5, -RZ, R123.reuse.H0_H0 ;  /* 0x2000007bff057230 */ /* 0x100fe20000004100 */
[----:B------:R-:W-:Y:S01]  /*9c10*/  F2FP.F16.F32.PACK_AB R18, R21, R20 ;  /* 0x000000141512723e */ /* 0x000fe200000000ff */
[----:B------:R-:W-:Y:S01]  /*9c20*/  HADD2.F32 R0, -RZ, R123.H1_H1 ;  /* 0x3000007bff007230 */ /* 0x000fe20000004100 */
[----:B------:R-:W-:Y:S01]  /*9c30*/  F2FP.F16.F32.PACK_AB R19, R27, R22 ;  /* 0x000000161b13723e */ /* 0x000fe200000000ff */
[C---:B------:R-:W-:Y:S01]  /*9c40*/  FMUL R51, R70.reuse, R51 ;  /* 0x0000003346337220 */ /* 0x040fe20000400000 */
[C---:B------:R-:W-:Y:S01]  /*9c50*/  FFMA R44, R73.reuse, R3, R44 ;  /* 0x00000003492c7223 */ /* 0x040fe2000000002c */
[C---:B------:R-:W-:Y:S01]  /*9c60*/  FFMA R45, R73.reuse, R2, R45 ;  /* 0x00000002492d7223 */ /* 0x040fe2000000002d */
[C---:B------:R-:W-:Y:S01]  /*9c70*/  FFMA R46, R73.reuse, R5, R46 ;  /* 0x00000005492e7223 */ /* 0x040fe2000000002e */
[----:B------:R1:W-:Y:S01]  /*9c80*/  STS.128 [R164+0x8400], R16 ;  /* 0x00840010a4007388 */ /* 0x0003e20000000c00 */
[----:B------:R-:W-:Y:S01]  /*9c90*/  FFMA R51, R73, R0, R51 ;  /* 0x0000000049337223 */ /* 0x000fe20000000033 */
[--C-:B------:R-:W-:Y:S01]  /*9ca0*/  HADD2.F32 R3, -RZ, R128.reuse.H0_H0 ;  /* 0x20000080ff037230 */ /* 0x100fe20000004100 */
[----:B------:R-:W-:Y:S01]  /*9cb0*/  F2FP.F16.F32.PACK_AB R24, R25, R24 ;  /* 0x000000181918723e */ /* 0x000fe200000000ff */
[----:B------:R-:W-:Y:S01]  /*9cc0*/  HADD2.F32 R0, -RZ, R128.H1_H1 ;  /* 0x30000080ff007230 */ /* 0x000fe20000004100 */
[----:B------:R-:W-:Y:S01]  /*9cd0*/  F2FP.F16.F32.PACK_AB R25, R31, R26 ;  /* 0x0000001a1f19723e */ /* 0x000fe200000000ff */
        /* <DEDUP_REMOVED lines=16> */
[----:B------:R-:W-:Y:S01]  /*9de0*/  FFMA R52, R73, R0, R52 ;  /* 0x0000000049347223 */ /* 0x000fe20000000034 */
[----:B------:R-:W-:Y:S01]  /*9df0*/  F2FP.F16.F32.PACK_AB R35, R43, R38 ;  /* 0x000000262b23723e */ /* 0x000fe200000000ff */
[C---:B------:R-:W-:Y:S01]  /*9e00*/  FFMA R53, R73.reuse, R2, R53 ;  /* 0x0000000249357223 */ /* 0x040fe20000000035 */
[----:B------:R-:W-:Y:S01]  /*9e10*/  FFMA R54, R73, R3, R54 ;  /* 0x0000000349367223 */ /* 0x000fe20000000036 */
[----:B------:R-:W-:Y:S01]  /*9e20*/  HADD2.F32 R0, -RZ, R131.H1_H1 ;  /* 0x30000083ff007230 */ /* 0x000fe20000004100 */
[----:B------:R-:W-:Y:S01]  /*9e30*/  F2FP.F16.F32.PACK_AB R40, R41, R40 ;  /* 0x000000282928723e */ /* 0x000fe200000000ff */
[----:B------:R1:W-:Y:S01]  /*9e40*/  STS.128 [R154+0x8400], R32 ;  /* 0x008400209a007388 */ /* 0x0003e20000000c00 */
[C---:B------:R-:W-:Y:S01]  /*9e50*/  FMUL R59, R70.reuse, R59 ;  /* 0x0000003b463b7220 */ /* 0x040fe20000400000 */
[--C-:B------:R-:W-:Y:S01]  /*9e60*/  HADD2.F32 R3, -RZ, R136.reuse.H0_H0 ;  /* 0x20000088ff037230 */ /* 0x100fe20000004100 */
[----:B------:R-:W-:Y:S01]  /*9e70*/  F2FP.F16.F32.PACK_AB R41, R47, R42 ;  /* 0x0000002a2f29723e */ /* 0x000fe200000000ff */
[----:B------:R-:W-:Y:S01]  /*9e80*/  HADD2.F32 R2, -RZ, R136.H1_H1 ;  /* 0x30000088ff027230 */ /* 0x000fe20000004100 */
[----:B------:R-:W-:Y:S01]  /*9e90*/  F2FP.F16.F32.PACK_AB R42, R45, R44 ;  /* 0x0000002c2d2a723e */ /* 0x000fe200000000ff */
[--C-:B------:R-:W-:Y:S01]  /*9ea0*/  HADD2.F32 R5, -RZ, R137.reuse.H0_H0 ;  /* 0x20000089ff057230 */ /* 0x100fe20000004100 */
        /* <DEDUP_REMOVED lines=8> */
[----:B------:R-:W-:Y:S01]  /*9f30*/  FFMA R58, R73, R5, R58 ;  /* 0x00000005493a7223 */ /* 0x000fe2000000003a */
[----:B------:R-:W-:Y:S01]  /*9f40*/  HADD2.F32 R2, -RZ, R138.H1_H1 ;  /* 0x3000008aff027230 */ /* 0x000fe20000004100 */
[----:B------:R-:W-:Y:S01]  /*9f50*/  F2FP.F16.F32.PACK_AB R48, R49, R48 ;  /* 0x000000303130723e */ /* 0x000fe200000000ff */
[--C-:B------:R-:W-:Y:S01]  /*9f60*/  HADD2.F32 R5, -RZ, R139.reuse.H0_H0 ;  /* 0x2000008bff057230 */ /* 0x100fe20000004100 */
[----:B------:R-:W-:Y:S01]  /*9f70*/  F2FP.F16.F32.PACK_AB R49, R55, R50 ;  /* 0x000000323731723e */ /* 0x000fe200000000ff */
[----:B------:R-:W-:Y:S02]  /*9f80*/  HADD2.F32 R4, -RZ, R139.H1_H1 ;  /* 0x3000008bff047230 */ /* 0x000fe40000004100 */
[----:B------:R-:W-:Y:S01]  /*9f90*/  FFMA R63, R73, R0, R63 ;  /* 0x00000000493f7223 */ /* 0x000fe2000000003f */
[----:B------:R-:W-:Y:S01]  /*9fa0*/  FMUL R67, R70, R67 ;  /* 0x0000004346437220 */ /* 0x000fe20000400000 */
[----:B------:R-:W-:Y:S01]  /*9fb0*/  F2FP.F16.F32.PACK_AB R50, R53, R52 ;  /* 0x000000343532723e */ /* 0x000fe200000000ff */
[----:B------:R-:W-:Y:S01]  /*9fc0*/  FFMA R60, R73, R3, R60 ;  /* 0x00000003493c7223 */ /* 0x000fe2000000003c */
[----:B------:R-:W-:Y:S01]  /*9fd0*/  F2FP.F16.F32.PACK_AB R51, R59, R54 ;  /* 0x000000363b33723e */ /* 0x000fe200000000ff */
[C---:B------:R-:W-:Y:S01]  /*9fe0*/  FFMA R61, R73.reuse, R2, R61 ;  /* 0x00000002493d7223 */ /* 0x040fe2000000003d */
[C---:B------:R-:W-:Y:S01]  /*9ff0*/  FFMA R62, R73.reuse, R5, R62 ;  /* 0x00000005493e7223 */ /* 0x040fe2000000003e */
[----:B------:R-:W-:Y:S01]  /*a000*/  FFMA R67, R73, R4, R67 ;  /* 0x0000000449437223 */ /* 0x000fe20000000043 */
[----:B------:R-:W-:Y:S01]  /*a010*/  F2FP.F16.F32.PACK_AB R56, R57, R56 ;  /* 0x000000383938723e */ /* 0x000fe200000000ff */
[----:B------:R1:W-:Y:S01]  /*a020*/  STS.128 [R153+0x8400], R48 ;  /* 0x0084003099007388 */ /* 0x0003e20000000c00 */
[----:B------:R-:W-:Y:S02]  /*a030*/  F2FP.F16.F32.PACK_AB R57, R63, R58 ;  /* 0x0000003a3f39723e */ /* 0x000fe400000000ff */
        /* <DEDUP_REMOVED lines=23> */
.L_x_132:
[----:B------:R-:W-:Y:S05]  /*a1b0*/  BSYNC.RECONVERGENT B0 ;  /* 0x0000000000007941 */ /* 0x000fea0003800200 */
.L_x_131:
        /* <DEDUP_REMOVED lines=21> */
.L_x_136:
[----:B------:R-:W-:Y:S05]  /*a310*/  BSYNC B0 ;  /* 0x0000000000007941 */ /* 0x000fea0003800000 */
.L_x_135:
[----:B------:R-:W-:Y:S11]  /*a320*/  ISETP.NE.AND P0, PT, R86, RZ, PT ;  /* 0x000000ff5600720c */ /* 0x000ff60003f05270 */
[----:B------:R-:W-:Y:S02]  /*a330*/  @!UPT UIADD3 URZ, UPT, UPT, URZ, URZ, URZ ;  /* 0x000000fffffff290 */ /* 0x000fe4000fffe0ff */
[----:B------:R3:W4:Y:S01]  /*a340*/  @P0 LDS.128 R80, [R78+UR44+0x400] ;  /* 0x0004002c4e500984 */ /* 0x0007220008000c00 */
[----:B--2---:R-:W-:Y:S01]  /*a350*/  @P0 IMAD.IADD R0, R85, 0x1, R2 ;  /* 0x0000000155000824 */ /* 0x004fe200078e0202 */
        /* <DEDUP_REMOVED lines=10> */
.L_x_134:
[----:B------:R-:W-:Y:S05]  /*a400*/  BSYNC B1 ;  /* 0x0000000000017941 */ /* 0x000fea0003800000 */
.L_x_133:
        /* <DEDUP_REMOVED lines=8> */
[----:B-1----:R-:W-:Y:S02]  /*a490*/  IMAD.MOV.U32 R8, RZ, RZ, 0x192 ;  /* 0x00000192ff087424 */ /* 0x002fe400078e00ff */
[----:B------:R-:W-:Y:S01]  /*a4a0*/  IMAD.MOV.U32 R13, RZ, RZ, RZ ;  /* 0x000000ffff0d7224 */ /* 0x000fe200078e00ff */
[----:B------:R-:W1:Y:S01]  /*a4b0*/  LDCU.64 UR6, c[0x4][0x78] ;  /* 0x01000f00ff0677ac */ /* 0x000e620008000a00 */
[----:B------:R-:W2:Y:S01]  /*a4c0*/  LDC.64 R2, c[0x4][R3] ;  /* 0x0100000003027b82 */ /* 0x000ea20000000a00 */
[----:B------:R-:W5:Y:S01]  /*a4d0*/  LDCU.64 UR4, c[0x4][0x10] ;  /* 0x01000200ff0477ac */ /* 0x000f620008000a00 */
[----:B---3--:R-:W-:Y:S01]  /*a4e0*/  MOV R5, UR9 ;  /* 0x0000000900057c02 */ /* 0x008fe20008000f00 */
[----:B------:R-:W-:Y:S01]  /*a4f0*/  IMAD.U32 R4, RZ, RZ, UR8 ;  /* 0x00000008ff047e24 */ /* 0x000fe2000f8e00ff */
[----:B-1----:R-:W-:Y:S01]  /*a500*/  MOV R7, UR7 ;  /* 0x0000000700077c02 */ /* 0x002fe20008000f00 */
[----:B------:R-:W-:Y:S01]  /*a510*/  IMAD.U32 R6, RZ, RZ, UR6 ;  /* 0x00000006ff067e24 */ /* 0x000fe2000f8e00ff */
[----:B-----5:R-:W-:Y:S01]  /*a520*/  MOV R11, UR5 ;  /* 0x00000005000b7c02 */ /* 0x020fe20008000f00 */
[----:B------:R-:W-:Y:S02]  /*a530*/  IMAD.U32 R10, RZ, RZ, UR4 ;  /* 0x00000004ff0a7e24 */ /* 0x000fe4000f8e00ff */
[----:B------:R-:W-:Y:S07]  /*a540*/  LEPC R20, `(.L_x_138) ;  /* 0x000000001014794e */ /* 0x000fee0000000000 */
[----:B--2-4-:R-:W-:Y:S05]  /*a550*/  CALL.ABS.NOINC R2 ;  /* 0x0000000002007343 */ /* 0x014fea0003c00000 */
.L_x_138:
[----:B------:R-:W-:Y:S01]  /*a560*/  ISETP.NE.AND P0, PT, R160, RZ, PT ;  /* 0x000000ffa000720c */ /* 0x000fe20003f05270 */
[----:B------:R-:W-:Y:S05]  /*a570*/  WARPSYNC.ALL ;  /* 0x0000000000007948 */ /* 0x000fea0003800000 */
[----:B------:R-:W-:Y:S01]  /*a580*/  R2UR UR4, R71 ;  /* 0x00000000470472ca */ /* 0x000fe200000e0000 */
[--C-:B----4-:R-:W-:Y:S01]  /*a590*/  HADD2.F32 R72, -RZ, R80.reuse.H0_H0 ;  /* 0x20000050ff487230 */ /* 0x110fe20000004100 */
[----:B------:R-:W-:Y:S01]  /*a5a0*/  IADD3 R166, PT, PT, R166, 0xc0, RZ ;  /* 0x000000c0a6a67810 */ /* 0x000fe20007ffe0ff */
[----:B------:R-:W-:Y:S01]  /*a5b0*/  HADD2.F32 R74, -RZ, R80.H1_H1 ;  /* 0x30000050ff4a7230 */ /* 0x000fe20000004100 */
[----:B------:R-:W-:Y:S01]  /*a5c0*/  BSSY.RECONVERGENT B0, `(.L_x_139) ;  /* 0x00000fd000007945 */ /* 0x000fe20003800200 */
[--C-:B------:R-:W-:Y:S01]  /*a5d0*/  HADD2.F32 R75, -RZ, R81.reuse.H0_H0 ;  /* 0x20000051ff4b7230 */ /* 0x100fe20000004100 */
[----:B------:R-:W-:Y:S01]  /*a5e0*/  LOP3.LUT R166, R166, 0xfefffff8, RZ, 0xc0, !PT ;  /* 0xfefffff8a6a67812 */ /* 0x000fe200078ec0ff */
[----:B------:R-:W-:Y:S02]  /*a5f0*/  HADD2.F32 R76, -RZ, R81.H1_H1 ;  /* 0x30000051ff4c7230 */ /* 0x000fe40000004100 */
[--C-:B------:R-:W-:Y:S02]  /*a600*/  HADD2.F32 R77, -RZ, R82.reuse.H0_H0 ;  /* 0x20000052ff4d7230 */ /* 0x100fe40000004100 */
[----:B------:R-:W-:Y:S02]  /*a610*/  HADD2.F32 R78, -RZ, R82.H1_H1 ;  /* 0x30000052ff4e7230 */ /* 0x000fe40000004100 */
[----:B-1----:R-:W1:Y:S01]  /*a620*/  LDTM.x64 R4, tmem[UR4+0xc0] ;  /* 0x0000c004000479ee */ /* 0x002e620008340000 */
[----:B------:R-:W-:Y:S01]  /*a630*/  NOP ;  /* 0x0000000000007918 */ /* 0x000fe20000000000 */
[----:B-1----:R1:W-:Y:S01]  /*a640*/  SYNCS.ARRIVE.TRANS64.RED.A1T0 RZ, [R166+URZ], RZ ;  /* 0x000000ffa6ff79a7 */ /* 0x0023e200081004ff */
[--C-:B------:R-:W-:Y:S02]  /*a650*/  HADD2.F32 R79, -RZ, R83.reuse.H0_H0 ;  /* 0x20000053ff4f7230 */ /* 0x100fe40000004100 */
[----:B------:R-:W-:Y:S02]  /*a660*/  HADD2.F32 R80, -RZ, R83.H1_H1 ;  /* 0x30000053ff507230 */ /* 0x000fe40000004100 */
[--C-:B--2---:R-:W-:Y:S02]  /*a670*/  HADD2.F32 R81, -RZ, R88.reuse.H0_H0 ;  /* 0x20000058ff517230 */ /* 0x104fe40000004100 */
[----:B------:R-:W-:Y:S02]  /*a680*/  HADD2.F32 R83, -RZ, R88.H1_H1 ;  /* 0x30000058ff537230 */ /* 0x000fe40000004100 */
[--C-:B------:R-:W-:Y:S02]  /*a690*/  HADD2.F32 R82, -RZ, R89.reuse.H0_H0 ;  /* 0x20000059ff527230 */ /* 0x100fe40000004100 */
[----:B------:R-:W-:Y:S02]  /*a6a0*/  HADD2.F32 R84, -RZ, R89.H1_H1 ;  /* 0x30000059ff547230 */ /* 0x000fe40000004100 */
[--C-:B------:R-:W-:Y:S02]  /*a6b0*/  HADD2.F32 R85, -RZ, R90.reuse.H0_H0 ;  /* 0x2000005aff557230 */ /* 0x100fe40000004100 */
[----:B------:R-:W-:Y:S02]  /*a6c0*/  HADD2.F32 R86, -RZ, R90.H1_H1 ;  /* 0x3000005aff567230 */ /* 0x000fe40000004100 */
[--C-:B------:R-:W-:Y:S02]  /*a6d0*/  HADD2.F32 R87, -RZ, R91.reuse.H0_H0 ;  /* 0x2000005bff577230 */ /* 0x100fe40000004100 */
[----:B------:R-:W-:Y:S02]  /*a6e0*/  HADD2.F32 R88, -RZ, R91.H1_H1 ;  /* 0x3000005bff587230 */ /* 0x000fe40000004100 */
[--C-:B------:R-:W-:Y:S02]  /*a6f0*/  HADD2.F32 R89, -RZ, R96.reuse.H0_H0 ;  /* 0x20000060ff597230 */ /* 0x100fe40000004100 */
[C---:B------:R-:W-:Y:S01]  /*a700*/  FMUL R4, R70.reuse, R4 ;  /* 0x0000000446047220 */ /* 0x040fe20000400000 */
[C---:B------:R-:W-:Y:S01]  /*a710*/  FMUL R5, R70.reuse, R5 ;  /* 0x0000000546057220 */ /* 0x040fe20000400000 */
[C---:B------:R-:W-:Y:S01]  /*a720*/  FMUL R6, R70.reuse, R6 ;  /* 0x0000000646067220 */ /* 0x040fe20000400000 */
[C---:B------:R-:W-:Y:S01]  /*a730*/  FMUL R7, R70.reuse, R7 ;  /* 0x0000000746077220 */ /* 0x040fe20000400000 */
[C---:B------:R-:W-:Y:S01]  /*a740*/  FFMA R4, R73.reuse, R72, R4 ;  /* 0x0000004849047223 */ /* 0x040fe20000000004 */
[C---:B------:R-:W-:Y:S01]  /*a750*/  FFMA R5, R73.reuse, R74, R5 ;  /* 0x0000004a49057223 */ /* 0x040fe20000000005 */
[C---:B------:R-:W-:Y:S01]  /*a760*/  FFMA R6, R73.reuse, R75, R6 ;  /* 0x0000004b49067223 */ /* 0x040fe20000000006 */
[----:B------:R-:W-:Y:S01]  /*a770*/  FFMA R7, R73, R76, R7 ;  /* 0x0000004c49077223 */ /* 0x000fe20000000007 */
[C---:B------:R-:W-:Y:S01]  /*a780*/  FMUL R8, R70.reuse, R8 ;  /* 0x0000000846087220 */ /* 0x040fe20000400000 */
[C---:B------:R-:W-:Y:S01]  /*a790*/  FMUL R9, R70.reuse, R9 ;  /* 0x0000000946097220 */ /* 0x040fe20000400000 */
[----:B------:R-:W-:Y:S01]  /*a7a0*/  F2FP.F16.F32.PACK_AB R4, R5, R4 ;  /* 0x000000040504723e */ /* 0x000fe200000000ff */
[C---:B------:R-:W-:Y:S01]  /*a7b0*/  FMUL R10, R70.reuse, R10 ;  /* 0x0000000a460a7220 */ /* 0x040fe20000400000 */
[----:B------:R-:W-:Y:S01]  /*a7c0*/  F2FP.F16.F32.PACK_AB R5, R7, R6 ;  /* 0x000000060705723e */ /* 0x000fe200000000ff */
[C---:B------:R-:W-:Y:S01]  /*a7d0*/  FFMA R8, R73.reuse, R77, R8 ;  /* 0x0000004d49087223 */ /* 0x040fe20000000008 */
[C---:B------:R-:W-:Y:S01]  /*a7e0*/  FFMA R9, R73.reuse, R78, R9 ;  /* 0x0000004e49097223 */ /* 0x040fe20000000009 */
[----:B------:R-:W-:Y:S01]  /*a7f0*/  FFMA R10, R73, R79, R10 ;  /* 0x0000004f490a7223 */ /* 0x000fe2000000000a */
[C---:B------:R-:W-:Y:S01]  /*a800*/  FMUL R11, R70.reuse, R11 ;  /* 0x0000000b460b7220 */ /* 0x040fe20000400000 */
[C---:B------:R-:W-:Y:S01]  /*a810*/  FMUL R0, R70.reuse, R12 ;  /* 0x0000000c46007220 */ /* 0x040fe20000400000 */
[C---:B------:R-:W-:Y:S01]  /*a820*/  FMUL R2, R70.reuse, R13 ;  /* 0x0000000d46027220 */ /* 0x040fe20000400000 */
[----:B------:R-:W-:Y:S01]  /*a830*/  F2FP.F16.F32.PACK_AB R6, R9, R8 ;  /* 0x000000080906723e */ /* 0x000fe200000000ff */
[C---:B------:R-:W-:Y:S01]  /*a840*/  FFMA R11, R73.reuse, R80, R11 ;  /* 0x00000050490b7223 */ /* 0x040fe2000000000b */
[C---:B------:R-:W-:Y:S01]  /*a850*/  FFMA R0, R73.reuse, R81, R0 ;  /* 0x0000005149007223 */ /* 0x040fe20000000000 */
[----:B------:R-:W-:Y:S01]  /*a860*/  FFMA R2, R73, R83, R2 ;  /* 0x0000005349027223 */ /* 0x000fe20000000002 */
[C---:B------:R-:W-:Y:S01]  /*a870*/  FMUL R3, R70.reuse, R14 ;  /* 0x0000000e46037220 */ /* 0x040fe20000400000 */
[C---:B------:R-:W-:Y:S01]  /*a880*/  FMUL R15, R70.reuse, R15 ;  /* 0x0000000f460f7220 */ /* 0x040fe20000400000 */
[----:B------:R-:W-:Y:S01]  /*a890*/  F2FP.F16.F32.PACK_AB R7, R11, R10 ;  /* 0x0000000a0b07723e */ /* 0x000fe200000000ff */
[----:B------:R-:W-:Y:S01]  /*a8a0*/  FMUL R12, R70, R16 ;  /* 0x00000010460c7220 */ /* 0x000fe20000400000 */
[----:B------:R-:W-:Y:S01]  /*a8b0*/  F2FP.F16.F32.PACK_AB R8, R2, R0 ;  /* 0x000000000208723e */ /* 0x000fe200000000ff */
[C---:B------:R-:W-:Y:S01]  /*a8c0*/  FFMA R3, R73.reuse, R82, R3 ;  /* 0x0000005249037223 */ /* 0x040fe20000000003 */
[C---:B------:R-:W-:Y:S01]  /*a8d0*/  FFMA R15, R73.reuse, R84, R15 ;  /* 0x00000054490f7223 */ /* 0x040fe2000000000f */
[----:B------:R1:W-:Y:S01]  /*a8e0*/  STS.128 [R165+UR44+0xc400], R4 ;  /* 0x00c40004a5007988 */ /* 0x0003e20008000c2c */
[----:B------:R-:W-:Y:S01]  /*a8f0*/  FFMA R12, R73, R85, R12 ;  /* 0x00000055490c7223 */ /* 0x000fe2000000000c */
[C---:B------:R-:W-:Y:S01]  /*a900*/  FMUL R13, R70.reuse, R17 ;  /* 0x00000011460d7220 */ /* 0x040fe20000400000 */
[C---:B------:R-:W-:Y:S01]  /*a910*/  FMUL R14, R70.reuse, R18 ;  /* 0x00000012460e7220 */ /* 0x040fe20000400000 */
[----:B------:R-:W-:Y:S01]  /*a920*/  F2FP.F16.F32.PACK_AB R9, R15, R3 ;  /* 0x000000030f09723e */ /* 0x000fe200000000ff */
[C---:B------:R-:W-:Y:S01]  /*a930*/  FMUL R19, R70.reuse, R19 ;  /* 0x0000001346137220 */ /* 0x040fe20000400000 */
[C---:B------:R-:W-:Y:S01]  /*a940*/  FFMA R13, R73.reuse, R86, R13 ;  /* 0x00000056490d7223 */ /* 0x040fe2000000000d */
[C---:B------:R-:W-:Y:S01]  /*a950*/  FFMA R14, R73.reuse, R87, R14 ;  /* 0x00000057490e7223 */ /* 0x040fe2000000000e */
[----:B------:R-:W-:Y:S02]  /*a960*/  HADD2.F32 R90, -RZ, R96.H1_H1 ;  /* 0x30000060ff5a7230 */ /* 0x000fe40000004100 */
[----:B------:R-:W-:Y:S01]  /*a970*/  FFMA R19, R73, R88, R19 ;  /* 0x0000005849137223 */ /* 0x000fe20000000013 */
[C---:B------:R-:W-:Y:S01]  /*a980*/  FMUL R16, R70.reuse, R20 ;  /* 0x0000001446107220 */ /* 0x040fe20000400000 */
[----:B------:R-:W-:Y:S01]  /*a990*/  F2FP.F16.F32.PACK_AB R10, R13, R12 ;  /* 0x0000000c0d0a723e */ /* 0x000fe200000000ff */
[--C-:B------:R-:W-:Y:S02]  /*a9a0*/  HADD2.F32 R91, -RZ, R97.reuse.H0_H0 ;  /* 0x20000061ff5b7230 */ /* 0x100fe40000004100 */
[C---:B------:R-:W-:Y:S01]  /*a9b0*/  FMUL R17, R70.reuse, R21 ;  /* 0x0000001546117220 */ /* 0x040fe20000400000 */
[----:B------:R-:W-:Y:S01]  /*a9c0*/  F2FP.F16.F32.PACK_AB R11, R19, R14 ;  /* 0x0000000e130b723e */ /* 0x000fe200000000ff */
[C---:B------:R-:W-:Y:S01]  /*a9d0*/  FFMA R16, R73.reuse, R89, R16 ;  /* 0x0000005949107223 */ /* 0x040fe20000000010 */
[----:B------:R-:W-:Y:S02]  /*a9e0*/  HADD2.F32 R92, -RZ, R97.H1_H1 ;  /* 0x30000061ff5c7230 */ /* 0x000fe40000004100 */
[----:B------:R-:W-:Y:S01]  /*a9f0*/  FFMA R17, R73, R90, R17 ;  /* 0x0000005a49117223 */ /* 0x000fe20000000011 */
[C---:B------:R-:W-:Y:S01]  /*aa00*/  FMUL R18, R70.reuse, R22 ;  /* 0x0000001646127220 */ /* 0x040fe20000400000 */
[----:B------:R1:W-:Y:S01]  /*aa10*/  STS.128 [R167+0xc400], R8 ;  /* 0x00c40008a7007388 */ /* 0x0003e20000000c00 */
[--C-:B------:R-:W-:Y:S02]  /*aa20*/  HADD2.F32 R93, -RZ, R98.reuse.H0_H0 ;  /* 0x20000062ff5d7230 */ /* 0x100fe40000004100 */
[C---:B------:R-:W-:Y:S01]  /*aa30*/  FMUL R23, R70.reuse, R23 ;  /* 0x0000001746177220 */ /* 0x040fe20000400000 */
[----:B------:R-:W-:Y:S01]  /*aa40*/  F2FP.F16.F32.PACK_AB R16, R17, R16 ;  /* 0x000000101110723e */ /* 0x000fe200000000ff */
[C---:B------:R-:W-:Y:S01]  /*aa50*/  FFMA R18, R73.reuse, R91, R18 ;  /* 0x0000005b49127223 */ /* 0x040fe20000000012 */
[----:B------:R-:W-:Y:S02]  /*aa60*/  HADD2.F32 R94, -RZ, R98.H1_H1 ;  /* 0x30000062ff5e7230 */ /* 0x000fe40000004100 */
[----:B------:R-:W-:Y:S01]  /*aa70*/  FFMA R23, R73, R92, R23 ;  /* 0x0000005c49177223 */ /* 0x000fe20000000017 */
[C---:B------:R-:W-:Y:S01]  /*aa80*/  FMUL R20, R70.reuse, R24 ;  /* 0x0000001846147220 */ /* 0x040fe20000400000 */
[--C-:B------:R-:W-:Y:S02]  /*aa90*/  HADD2.F32 R95, -RZ, R99.reuse.H0_H0 ;  /* 0x20000063ff5f7230 */ /* 0x100fe40000004100 */
[C---:B------:R-:W-:Y:S01]  /*aaa0*/  FMUL R21, R70.reuse, R25 ;  /* 0x0000001946157220 */ /* 0x040fe20000400000 */
[----:B------:R-:W-:Y:S01]  /*aab0*/  HADD2.F32 R96, -RZ, R99.H1_H1 ;  /* 0x30000063ff607230 */ /* 0x000fe20000004100 */
[----:B------:R-:W-:Y:S01]  /*aac0*/  F2FP.F16.F32.PACK_AB R17, R23, R18 ;  /* 0x000000121711723e */ /* 0x000fe200000000ff */
[C---:B------:R-:W-:Y:S01]  /*aad0*/  FFMA R20, R73.reuse, R93, R20 ;  /* 0x0000005d49147223 */ /* 0x040fe20000000014 */
        /* <DEDUP_REMOVED lines=16> */
[--C-:B------:R-:W-:Y:S01]  /*abe0*/  HADD2.F32 R101, -RZ, R106.reuse.H0_H0 ;  /* 0x2000006aff657230 */ /* 0x100fe20000004100 */
[----:B------:R1:W-:Y:S01]  /*abf0*/  STS.128 [R164+0xc400], R16 ;  /* 0x00c40010a4007388 */ /* 0x0003e20000000c00 */
        /* <DEDUP_REMOVED lines=69> */
[C---:B------:R-:W-:Y:S01]  /*b050*/  FFMA R45, R73.reuse, R118, R45 ;  /* 0x00000076492d7223 */ /* 0x040fe2000000002d */
[C---:B------:R-:W-:Y:S01]  /*b060*/  FMUL R46, R70.reuse, R50 ;  /* 0x00000032462e7220 */ /* 0x040fe20000400000 */
[--C-:B------:R-:W-:Y:S02]  /*b070*/  HADD2.F32 R121, -RZ, R128.reuse.H0_H0 ;  /* 0x20000080ff797230 */ /* 0x100fe40000004100 */
[C---:B------:R-:W-:Y:S01]  /*b080*/  FMUL R51, R70.reuse, R51 ;  /* 0x0000003346337220 */ /* 0x040fe20000400000 */
[----:B------:R-:W-:Y:S02]  /*b090*/  HADD2.F32 R122, -RZ, R128.H1_H1 ;  /* 0x30000080ff7a7230 */ /* 0x000fe40000004100 */
[C---:B------:R-:W-:Y:S01]  /*b0a0*/  FMUL R48, R70.reuse, R52 ;  /* 0x0000003446307220 */ /* 0x040fe20000400000 */
[--C-:B------:R-:W-:Y:S02]  /*b0b0*/  HADD2.F32 R123, -RZ, R129.reuse.H0_H0 ;  /* 0x20000081ff7b7230 */ /* 0x100fe40000004100 */
[C---:B------:R-:W-:Y:S01]  /*b0c0*/  FMUL R49, R70.reuse, R53 ;  /* 0x0000003546317220 */ /* 0x040fe20000400000 */
[C---:B------:R-:W-:Y:S01]  /*b0d0*/  FFMA R46, R73.reuse, R119, R46 ;  /* 0x00000077492e7223 */ /* 0x040fe2000000002e */
[----:B------:R-:W-:Y:S02]  /*b0e0*/  HADD2.F32 R124, -RZ, R129.H1_H1 ;  /* 0x30000081ff7c7230 */ /* 0x000fe40000004100 */
[C---:B------:R-:W-:Y:S01]  /*b0f0*/  FMUL R50, R70.reuse, R54 ;  /* 0x0000003646327220 */ /* 0x040fe20000400000 */
[C---:B------:R-:W-:Y:S01]  /*b100*/  FFMA R51, R73.reuse, R120, R51 ;  /* 0x0000007849337223 */ /* 0x040fe20000000033 */
        /* <DEDUP_REMOVED lines=11> */
[----:B------:R-:W-:Y:S01]  /*b1c0*/  FFMA R55, R73, R124, R55 ;  /* 0x0000007c49377223 */ /* 0x000fe20000000037 */
[--C-:B------:R-:W-:Y:S02]  /*b1d0*/  HADD2.F32 R129, -RZ, R136.reuse.H0_H0 ;  /* 0x20000088ff817230 */ /* 0x100fe40000004100 */
[C---:B------:R-:W-:Y:S01]  /*b1e0*/  FMUL R59, R70.reuse, R59 ;  /* 0x0000003b463b7220 */ /* 0x040fe20000400000 */
[----:B------:R-:W-:Y:S01]  /*b1f0*/  F2FP.F16.F32.PACK_AB R42, R45, R44 ;  /* 0x0000002c2d2a723e */ /* 0x000fe200000000ff */
[----:B------:R-:W-:Y:S01]  /*b200*/  FFMA R52, R73, R125, R52 ;  /* 0x0000007d49347223 */ /* 0x000fe20000000034 */
[----:B------:R-:W-:Y:S01]  /*b210*/  F2FP.F16.F32.PACK_AB R43, R51, R46 ;  /* 0x0000002e332b723e */ /* 0x000fe200000000ff */
[----:B------:R-:W-:Y:S02]  /*b220*/  HADD2.F32 R130, -RZ, R136.H1_H1 ;  /* 0x30000088ff827230 */ /* 0x000fe40000004100 */
[C---:B------:R-:W-:Y:S01]  /*b230*/  FMUL R56, R70.reuse, R60 ;  /* 0x0000003c46387220 */ /* 0x040fe20000400000 */
[C---:B------:R-:W-:Y:S01]  /*b240*/  FFMA R53, R73.reuse, R126, R53 ;  /* 0x0000007e49357223 */ /* 0x040fe20000000035 */
[--C-:B------:R-:W-:Y:S01]  /*b250*/  HADD2.F32 R131, -RZ, R137.reuse.H0_H0 ;  /* 0x20000089ff837230 */ /* 0x100fe20000004100 */
[----:B------:R1:W-:Y:S01]  /*b260*/  STS.128 [R170+0xc400], R40 ;  /* 0x00c40028aa007388 */ /* 0x0003e20000000c00 */
        /* <DEDUP_REMOVED lines=15> */
[----:B------:R-:W-:Y:S02]  /*b360*/  HADD2.F32 R136, -RZ, R139.H1_H1 ;  /* 0x3000008bff887230 */ /* 0x000fe40000004100 */
[C---:B------:R-:W-:Y:S01]  /*b370*/  FMUL R62, R70.reuse, R66 ;  /* 0x00000042463e7220 */ /* 0x040fe20000400000 */
[----:B------:R-:W-:Y:S01]  /*b380*/  F2FP.F16.F32.PACK_AB R49, R55, R50 ;  /* 0x000000323731723e */ /* 0x000fe200000000ff */
        /* <DEDUP_REMOVED lines=32> */
.L_x_140:
[----:B------:R-:W-:Y:S05]  /*b590*/  BSYNC.RECONVERGENT B0 ;  /* 0x0000000000007941 */ /* 0x000fea0003800200 */
.L_x_139:
[----:B------:R-:W-:Y:S01]  /*b5a0*/  BAR.SYNC.DEFER_BLOCKING 0x1, 0x80 ;  /* 0x0042000000007b1d */ /* 0x000fe20000010000 */
[----:B------:R-:W-:Y:S01]  /*b5b0*/  UISETP.NE.AND UP0, UPT, UR52, -0x4, UPT ;  /* 0xfffffffc3400788c */ /* 0x000fe2000bf05270 */
[----:B------:R-:W-:Y:S08]  /*b5c0*/  IADD3 R68, PT, PT, R68, 0x1, RZ ;  /* 0x0000000144447810 */ /* 0x000ff00007ffe0ff */
[----:B------:R-:W-:Y:S05]  /*b5d0*/  BRA.U !UP0, `(.L_x_141) ;  /* 0x0000000108287547 */ /* 0x000fea000b800000 */
[----:B------:R-:W-:Y:S01]  /*b5e0*/  ISETP.NE.AND P0, PT, R163, RZ, PT ;  /* 0x000000ffa300720c */ /* 0x000fe20003f05270 */
[----:B------:R-:W-:Y:S01]  /*b5f0*/  IMAD.U32 R3, RZ, RZ, UR46 ;  /* 0x0000002eff037e24 */ /* 0x000fe2000f8e00ff */
[----:B------:R-:W-:Y:S01]  /*b600*/  UIADD3 UR4, UPT, UPT, UR46, 0x1, URZ ;  /* 0x000000012e047890 */ /* 0x000fe2000fffe0ff */
[----:B------:R-:W-:Y:S03]  /*b610*/  IMAD.U32 R0, RZ, RZ, UR47 ;  /* 0x0000002fff007e24 */ /* 0x000fe6000f8e00ff */
[----:B------:R-:W-:Y:S04]  /*b620*/  UISETP.NE.AND UP0, UPT, UR4, 0x4, UPT ;  /* 0x000000040400788c */ /* 0x000fe8000bf05270 */
[----:B------:R-:W-:Y:S03]  /*b630*/  USEL UR46, UR4, URZ, UP0 ;  /* 0x000000ff042e7287 */ /* 0x000fe60008000000 */
[----:B------:R-:W-:Y:S05]  /*b640*/  @P0 LEA R3, R3, UR44, 0x3 ;  /* 0x0000002c03030c11 */ /* 0x000fea000f8e18ff */
[----:B------:R-:W-:Y:S05]  /*b650*/  @P0 VIADD R3, R3, 0x60 ;  /* 0x0000006003030836 */ /* 0x000fea0000000000 */
[----:B------:R-:W-:Y:S04]  /*b660*/  @P0 PRMT R0, R0, 0x654, R3 ;  /* 0x0000065400000816 */ /* 0x000fe80000000003 */
[----:B------:R2:W-:Y:S03]  /*b670*/  @P0 SYNCS.ARRIVE.TRANS64.RED.A1T0 RZ, [R0+URZ], RZ ;  /* 0x000000ff00ff09a7 */ /* 0x0005e600081004ff */
.L_x_141:
[----:B------:R-:W-:Y:S01]  /*b680*/  R2UR UR4, R148 ;  /* 0x00000000940472ca */ /* 0x000fe200000e0000 */
[----:B------:R-:W-:Y:S01]  /*b690*/  UISETP.NE.AND UP0, UPT, UR62, URZ, UPT ;  /* 0x000000ff3e00728c */ /* 0x000fe2000bf05270 */
[----:B------:R-:W-:Y:S01]  /*b6a0*/  ISETP.NE.AND P0, PT, R152, 0x2, PT ;  /* 0x000000029800780c */ /* 0x000fe20003f05270 */
[----:B------:R-:W-:Y:S01]  /*b6b0*/  UIADD3 UR20, UPT, UPT, UR37, UR63, URZ ;  /* 0x0000003f25147290 */ /* 0x000fe2000fffe0ff */
[----:B------:R-:W-:Y:S01]  /*b6c0*/  ISETP.NE.AND P1, PT, R68, 0x2, PT ;  /* 0x000000024400780c */ /* 0x000fe20003f25270 */
[----:B------:R-:W-:Y:S01]  /*b6d0*/  UIADD3 UR52, UPT, UPT, UR52, 0x4, URZ ;  /* 0x0000000434347890 */ /* 0x000fe2000fffe0ff */
[----:B--2---:R-:W-:Y:S01]  /*b6e0*/  SEL R0, RZ, 0x1, P0 ;  /* 0x00000001ff007807 */ /* 0x004fe20000000000 */
[----:B------:R-:W-:Y:S01]  /*b6f0*/  UMOV UR36, UR61 ;  /* 0x0000003d00247c82 */ /* 0x000fe20008000000 */
[----:B------:R-:W-:Y:S02]  /*b700*/  SEL R3, RZ, 0x1, P1 ;  /* 0x00000001ff037807 */ /* 0x000fe40000800000 */
[----:B------:R-:W-:Y:S02]  /*b710*/  LOP3.LUT R155, R155, R0, RZ, 0x3c, !PT ;  /* 0x000000009b9b7212 */ /* 0x000fe400078e3cff */
[----:B------:R-:W-:Y:S01]  /*b720*/  LOP3.LUT R156, R156, R3, RZ, 0x3c, !PT ;  /* 0x000000039c9c7212 */ /* 0x000fe200078e3cff */
[----:B------:R-:W-:Y:S01]  /*b730*/  UIADD3 UR16, UPT, UPT, UR38, UR4, URZ ;  /* 0x0000000426107290 */ /* 0x000fe2000fffe0ff */
[----:B------:R-:W-:Y:S02]  /*b740*/  SEL R152, R152, RZ, P0 ;  /* 0x000000ff98987207 */ /* 0x000fe40000000000 */
[----:B------:R-:W-:Y:S01]  /*b750*/  SEL R68, R68, RZ, P1 ;  /* 0x000000ff44447207 */ /* 0x000fe20000800000 */
[----:B------:R-:W-:Y:S08]  /*b760*/  BRA.U UP0, `(.L_x_142) ;  /* 0xffffff9d009c7547 */ /* 0x000ff0000b83ffff */
[----:B------:R-:W-:-:S13]  /*b770*/  R2UR UR4, R149 ;  /* 0x00000000950472ca */ /* 0x000fda00000e0000 */
[----:B------:R-:W-:-:S09]  /*b780*/  UISETP.NE.AND UP0, UPT, UR4, URZ, UPT ;  /* 0x000000ff0400728c */ /* 0x000fd2000bf05270 */
[----:B------:R-:W-:Y:S05]  /*b790*/  BRA.U !UP0, `(.L_x_143) ;  /* 0x0000000108487547 */ /* 0x000fea000b800000 */
[----:B------:R-:W2:Y:S02]  /*b7a0*/  LDCU.64 UR4, c[0x0][0x890] ;  /* 0x00011200ff0477ac */ /* 0x000ea40008000a00 */
[----:B--2---:R-:W-:-:S04]  /*b7b0*/  UISETP.NE.U32.AND UP0, UPT, UR4, URZ, UPT ;  /* 0x000000ff0400728c */ /* 0x004fc8000bf05070 */
[----:B------:R-:W-:-:S09]  /*b7c0*/  UISETP.NE.AND.EX UP0, UPT, UR5, URZ, UPT, UP0 ;  /* 0x000000ff0500728c */ /* 0x000fd2000bf05300 */
[----:B------:R-:W-:Y:S05]  /*b7d0*/  BRA.U UP0, `(.L_x_144) ;  /* 0x00000001000c7547 */ /* 0x000fea000b800000 */
[----:B------:R-:W-:-:S13]  /*b7e0*/  FSETP.NEU.AND P0, PT, R73, RZ, PT ;  /* 0x000000ff4900720b */ /* 0x000fda0003f0d000 */
[----:B------:R-:W-:Y:S05]  /*b7f0*/  @!P0 EXIT ;  /* 0x000000000000894d */ /* 0x000fea0003800000 */
[----:B------:R-:W-:Y:S05]  /*b800*/  BRA `(.L_x_143) ;  /* 0x00000000002c7947 */ /* 0x000fea0003800000 */
.L_x_144:
[----:B------:R-:W-:Y:S01]  /*b810*/  ISETP.NE.AND P0, PT, R151, RZ, PT ;  /* 0x000000ff9700720c */ /* 0x000fe20003f05270 */
[----:B------:R-:W-:-:S12]  /*b820*/  BSSY.RECONVERGENT B0, `(.L_x_143) ;  /* 0x0000009000007945 */ /* 0x000fd80003800200 */
[----:B------:R-:W-:Y:S05]  /*b830*/  @P0 BRA `(.L_x_145) ;  /* 0x0000000000140947 */ /* 0x000fea0003800000 */
[----:B------:R-:W2:Y:S02]  /*b840*/  LDCU.64 UR4, c[0x0][0x888] ;  /* 0x00011100ff0477ac */ /* 0x000ea40008000a00 */
[----:B--2---:R-:W-:-:S04]  /*b850*/  ISETP.NE.U32.AND P0, PT, RZ, UR4, PT ;  /* 0x00000004ff007c0c */ /* 0x004fc8000bf05070 */
[----:B------:R-:W-:-:S13]  /*b860*/  ISETP.NE.AND.EX P0, PT, RZ, UR5, PT, P0 ;  /* 0x00000005ff007c0c */ /* 0x000fda000bf05300 */
[----:B------:R-:W-:Y:S05]  /*b870*/  @!P0 EXIT ;  /* 0x000000000000894d */ /* 0x000fea0003800000 */
[----:B------:R-:W-:Y:S05]  /*b880*/  BRA `(.L_x_146) ;  /* 0x0000000000087947 */ /* 0x000fea0003800000 */
.L_x_145:
[----:B------:R-:W-:-:S13]  /*b890*/  FSETP.NEU.AND P0, PT, R73, RZ, PT ;  /* 0x000000ff4900720b */ /* 0x000fda0003f0d000 */
[----:B------:R-:W-:Y:S05]  /*b8a0*/  @!P0 EXIT ;  /* 0x000000000000894d */ /* 0x000fea0003800000 */
.L_x_146:
[----:B------:R-:W-:Y:S05]  /*b8b0*/  BSYNC.RECONVERGENT B0 ;  /* 0x0000000000007941 */ /* 0x000fea0003800200 */
.L_x_143:
[----:B------:R-:W-:Y:S01]  /*b8c0*/  ULEA UR4, UR46, UR44, 0x3 ;  /* 0x0000002c2e047291 */ /* 0x000fe2000f8e18ff */
[----:B------:R-:W-:-:S04]  /*b8d0*/  DEPBAR.LE SB0, 0x0 ;  /* 0x000080000000791a */ /* 0x000fc80000000000 */
[----:B------:R-:W-:-:S04]  /*b8e0*/  UIADD3 UR4, UPT, UPT, UR4, 0x60, URZ ;  /* 0x0000006004047890 */ /* 0x000fc8000fffe0ff */
[----:B------:R-:W-:-:S09]  /*b8f0*/  UPRMT UR4, UR47, 0x654, UR4 ;  /* 0x000006542f047896 */ /* 0x000fd20008000004 */
[----:B------:R-:W-:Y:S01]  /*b900*/  SYNCS.ARRIVE.TRANS64.RED.A1T0 RZ, [UR4], RZ ;  /* 0x000000ffffff79a7 */ /* 0x000fe20008100404 */
[----:B------:R-:W-:Y:S05]  /*b910*/  EXIT ;  /* 0x000000000000794d */ /* 0x000fea0003800000 */
.L_x_24:
[----:B--2---:R2:W3:Y:S02]  /*b920*/  SYNCS.PHASECHK.TRANS64.TRYWAIT P0, [R3+URZ+0xe0], R2 ;  /* 0x0000e002030075a7 */ /* 0x0044e400080011ff */
[----:B---3--:R-:W-:Y:S05]  /*b930*/  @!P0 NANOSLEEP.SYNCS 0x989680 ;  /* 0x009896800000895d */ /* 0x008fea0003900000 */
[----:B------:R-:W3:Y:S02]  /*b940*/  @!P0 SYNCS.PHASECHK.TRANS64 P0, [R3+URZ+0xe0], R2 ;  /* 0x0000e002030085a7 */ /* 0x000ee400080010ff */
[----:B---3--:R-:W-:Y:S05]  /*b950*/  @!P0 BRA `(.L_x_24) ;  /* 0xfffffffc00f08947 */ /* 0x008fea000383ffff */
[----:B------:R-:W-:Y:S05]  /*b960*/  BRA `(.L_x_147) ;  /* 0xffffff60001c7947 */ /* 0x000fea000383ffff */
.L_x_27:
[----:B-1----:R-:W-:-:S07]  /*b970*/  MOV R0, UR33 ;  /* 0x0000002100007c02 */ /* 0x002fce0008000f00 */
.L_x_148:
[----:B-1----:R1:W2:Y:S02]  /*b980*/  SYNCS.PHASECHK.TRANS64.TRYWAIT P0, [R0+URZ+0x20], R3 ;  /* 0x00002003000075a7 */ /* 0x0022a400080011ff */
[----:B--2---:R-:W-:Y:S05]  /*b990*/  @!P0 NANOSLEEP.SYNCS 0x989680 ;  /* 0x009896800000895d */ /* 0x004fea0003900000 */
[----:B------:R-:W2:Y:S02]  /*b9a0*/  @!P0 SYNCS.PHASECHK.TRANS64 P0, [R0+URZ+0x20], R3 ;  /* 0x00002003000085a7 */ /* 0x000ea400080010ff */
[----:B--2---:R-:W-:Y:S05]  /*b9b0*/  @!P0 BRA `(.L_x_148) ;  /* 0xfffffffc00f08947 */ /* 0x004fea000383ffff */
[----:B------:R-:W-:Y:S05]  /*b9c0*/  BRA `(.L_x_26) ;  /* 0xffffff6000747947 */ /* 0x000fea000383ffff */
.L_x_34:
[----:B-1----:R-:W-:-:S07]  /*b9d0*/  MOV R0, UR17 ;  /* 0x0000001100007c02 */ /* 0x002fce0008000f00 */
.L_x_149:
[----:B-1----:R1:W2:Y:S02]  /*b9e0*/  SYNCS.PHASECHK.TRANS64.TRYWAIT P0, [R0+URZ+0x20], R3 ;  /* 0x00002003000075a7 */ /* 0x0022a400080011ff */
[----:B--2---:R-:W-:Y:S05]  /*b9f0*/  @!P0 NANOSLEEP.SYNCS 0x989680 ;  /* 0x009896800000895d */ /* 0x004fea0003900000 */
[----:B------:R-:W2:Y:S02]  /*ba00*/  @!P0 SYNCS.PHASECHK.TRANS64 P0, [R0+URZ+0x20], R3 ;  /* 0x00002003000085a7 */ /* 0x000ea400080010ff */
[----:B--2---:R-:W-:Y:S05]  /*ba10*/  @!P0 BRA `(.L_x_149) ;  /* 0xfffffffc00f08947 */ /* 0x004fea000383ffff */
[----:B------:R-:W-:Y:S05]  /*ba20*/  BRA `(.L_x_33) ;  /* 0xffffff6400347947 */ /* 0x000fea000383ffff */
.L_x_39:
[----:B-1----:R1:W2:Y:S02]  /*ba30*/  SYNCS.PHASECHK.TRANS64.TRYWAIT P0, [R3+URZ+0x90], R0 ;  /* 0x00009000030075a7 */ /* 0x0022a400080011ff */
[----:B--2---:R-:W-:Y:S05]  /*ba40*/  @!P0 NANOSLEEP.SYNCS 0x989680 ;  /* 0x009896800000895d */ /* 0x004fea0003900000 */
[----:B------:R-:W2:Y:S02]  /*ba50*/  @!P0 SYNCS.PHASECHK.TRANS64 P0, [R3+URZ+0x90], R0 ;  /* 0x00009000030085a7 */ /* 0x000ea400080010ff */
[----:B--2---:R-:W-:Y:S05]  /*ba60*/  @!P0 BRA `(.L_x_39) ;  /* 0xfffffffc00f08947 */ /* 0x004fea000383ffff */
[----:B------:R-:W-:Y:S05]  /*ba70*/  BRA `(.L_x_150) ;  /* 0xffffff6400dc7947 */ /* 0x000fea000383ffff */
.L_x_43:
[----:B-1----:R-:W-:-:S07]  /*ba80*/  MOV R0, UR4 ;  /* 0x0000000400007c02 */ /* 0x002fce0008000f00 */
.L_x_151:
[----:B-1----:R1:W2:Y:S02]  /*ba90*/  SYNCS.PHASECHK.TRANS64.TRYWAIT P0, [R0+URZ], R3 ;  /* 0x00000003000075a7 */ /* 0x0022a400080011ff */
[----:B--2---:R-:W-:Y:S05]  /*baa0*/  @!P0 NANOSLEEP.SYNCS 0x989680 ;  /* 0x009896800000895d */ /* 0x004fea0003900000 */
[----:B------:R-:W2:Y:S02]  /*bab0*/  @!P0 SYNCS.PHASECHK.TRANS64 P0, [R0+URZ], R3 ;  /* 0x00000003000085a7 */ /* 0x000ea400080010ff */
[----:B--2---:R-:W-:Y:S05]  /*bac0*/  @!P0 BRA `(.L_x_151) ;  /* 0xfffffffc00f08947 */ /* 0x004fea000383ffff */
[----:B------:R-:W-:Y:S05]  /*bad0*/  BRA `(.L_x_152) ;  /* 0xffffff6c00847947 */ /* 0x000fea000383ffff */
.L_x_44:
[----:B------:R-:W-:-:S07]  /*bae0*/  MOV R0, UR5 ;  /* 0x0000000500007c02 */ /* 0x000fce0008000f00 */
.L_x_153:
[----:B-1----:R1:W2:Y:S02]  /*baf0*/  SYNCS.PHASECHK.TRANS64.TRYWAIT P0, [R0+URZ], R3 ;  /* 0x00000003000075a7 */ /* 0x0022a400080011ff */
[----:B--2---:R-:W-:Y:S05]  /*bb00*/  @!P0 NANOSLEEP.SYNCS 0x989680 ;  /* 0x009896800000895d */ /* 0x004fea0003900000 */
[----:B------:R-:W2:Y:S02]  /*bb10*/  @!P0 SYNCS.PHASECHK.TRANS64 P0, [R0+URZ], R3 ;  /* 0x00000003000085a7 */ /* 0x000ea400080010ff */
[----:B--2---:R-:W-:Y:S05]  /*bb20*/  @!P0 BRA `(.L_x_153) ;  /* 0xfffffffc00f08947 */ /* 0x004fea000383ffff */
[----:B------:R-:W-:Y:S05]  /*bb30*/  BRA `(.L_x_154) ;  /* 0xffffff6c00907947 */ /* 0x000fea000383ffff */
.L_x_45:
[----:B------:R-:W-:-:S07]  /*bb40*/  MOV R0, UR5 ;  /* 0x0000000500007c02 */ /* 0x000fce0008000f00 */
.L_x_155:
[----:B-1----:R1:W2:Y:S02]  /*bb50*/  SYNCS.PHASECHK.TRANS64.TRYWAIT P0, [R0+URZ], R3 ;  /* 0x00000003000075a7 */ /* 0x0022a400080011ff */
[----:B--2---:R-:W-:Y:S05]  /*bb60*/  @!P0 NANOSLEEP.SYNCS 0x989680 ;  /* 0x009896800000895d */ /* 0x004fea0003900000 */
[----:B------:R-:W2:Y:S02]  /*bb70*/  @!P0 SYNCS.PHASECHK.TRANS64 P0, [R0+URZ], R3 ;  /* 0x00000003000085a7 */ /* 0x000ea400080010ff */
[----:B--2---:R-:W-:Y:S05]  /*bb80*/  @!P0 BRA `(.L_x_155) ;  /* 0xfffffffc00f08947 */ /* 0x004fea000383ffff */
[----:B------:R-:W-:Y:S05]  /*bb90*/  BRA `(.L_x_156) ;  /* 0xffffff6c009c7947 */ /* 0x000fea000383ffff */
.L_x_48:
[----:B-1----:R1:W2:Y:S02]  /*bba0*/  SYNCS.PHASECHK.TRANS64.TRYWAIT P0, [R2+URZ+0xd0], R5 ;  /* 0x0000d005020075a7 */ /* 0x0022a400080011ff */
[----:B--2---:R-:W-:Y:S05]  /*bbb0*/  @!P0 NANOSLEEP.SYNCS 0x989680 ;  /* 0x009896800000895d */ /* 0x004fea0003900000 */
[----:B------:R-:W2:Y:S02]  /*bbc0*/  @!P0 SYNCS.PHASECHK.TRANS64 P0, [R2+URZ+0xd0], R5 ;  /* 0x0000d005020085a7 */ /* 0x000ea400080010ff */
[----:B--2---:R-:W-:Y:S05]  /*bbd0*/  @!P0 BRA `(.L_x_48) ;  /* 0xfffffffc00f08947 */ /* 0x004fea000383ffff */
[----:B------:R-:W-:Y:S05]  /*bbe0*/  BRA `(.L_x_157) ;  /* 0xffffff6c00f87947 */ /* 0x000fea000383ffff */
.L_x_49:
[----:B------:R-:W-:-:S07]  /*bbf0*/  MOV R2, UR4 ;  /* 0x0000000400027c02 */ /* 0x000fce0008000f00 */
.L_x_158:
[----:B-1----:R1:W2:Y:S02]  /*bc00*/  SYNCS.PHASECHK.TRANS64.TRYWAIT P0, [R2+URZ+0xa0], R5 ;  /* 0x0000a005020075a7 */ /* 0x0022a400080011ff */
[----:B--2---:R-:W-:Y:S05]  /*bc10*/  @!P0 NANOSLEEP.SYNCS 0x989680 ;  /* 0x009896800000895d */ /* 0x004fea0003900000 */
[----:B------:R-:W2:Y:S02]  /*bc20*/  @!P0 SYNCS.PHASECHK.TRANS64 P0, [R2+URZ+0xa0], R5 ;  /* 0x0000a005020085a7 */ /* 0x000ea400080010ff */
[----:B--2---:R-:W-:Y:S05]  /*bc30*/  @!P0 BRA `(.L_x_158) ;  /* 0xfffffffc00f08947 */ /* 0x004fea000383ffff */
[----:B------:R-:W-:Y:S05]  /*bc40*/  BRA `(.L_x_159) ;  /* 0xffffff7000087947 */ /* 0x000fea000383ffff */
.L_x_50:
[----:B-1----:R1:W2:Y:S02]  /*bc50*/  SYNCS.PHASECHK.TRANS64.TRYWAIT P1, [R2+URZ+0x90], R5 ;  /* 0x00009005020075a7 */ /* 0x0022a400080211ff */
[----:B--2---:R-:W-:Y:S05]  /*bc60*/  @!P1 NANOSLEEP.SYNCS 0x989680 ;  /* 0x009896800000995d */ /* 0x004fea0003900000 */
[----:B------:R-:W2:Y:S02]  /*bc70*/  @!P1 SYNCS.PHASECHK.TRANS64 P1, [R2+URZ+0x90], R5 ;  /* 0x00009005020095a7 */ /* 0x000ea400080210ff */
[----:B--2---:R-:W-:Y:S05]  /*bc80*/  @!P1 BRA `(.L_x_50) ;  /* 0xfffffffc00f09947 */ /* 0x004fea000383ffff */
[----:B------:R-:W-:Y:S05]  /*bc90*/  BRA `(.L_x_160) ;  /* 0xffffff7000387947 */ /* 0x000fea000383ffff */
.L_x_53:
[----:B------:R-:W-:-:S07]  /*bca0*/  MOV R0, UR4 ;  /* 0x0000000400007c02 */ /* 0x000fce0008000f00 */
.L_x_161:
[----:B-1----:R1:W2:Y:S02]  /*bcb0*/  SYNCS.PHASECHK.TRANS64.TRYWAIT P0, [R0+URZ+0xa0], R3 ;  /* 0x0000a003000075a7 */ /* 0x0022a400080011ff */
[----:B--2---:R-:W-:Y:S05]  /*bcc0*/  @!P0 NANOSLEEP.SYNCS 0x989680 ;  /* 0x009896800000895d */ /* 0x004fea0003900000 */
[----:B------:R-:W2:Y:S02]  /*bcd0*/  @!P0 SYNCS.PHASECHK.TRANS64 P0, [R0+URZ+0xa0], R3 ;  /* 0x0000a003000085a7 */ /* 0x000ea400080010ff */
[----:B--2---:R-:W-:Y:S05]  /*bce0*/  @!P0 BRA `(.L_x_161) ;  /* 0xfffffffc00f08947 */ /* 0x004fea000383ffff */
[----:B------:R-:W-:Y:S05]  /*bcf0*/  BRA `(.L_x_52) ;  /* 0xffffff70008c7947 */ /* 0x000fea000383ffff */
.L_x_62:
[----:B-1----:R-:W-:-:S04]  /*bd00*/  MOV R0, UR5 ;  /* 0x0000000500007c02 */ /* 0x002fc80008000f00 */
[----:B------:R1:W2:Y:S03]  /*bd10*/  SYNCS.PHASECHK.TRANS64.TRYWAIT P0, [R0+URZ+0x8], R7 ;  /* 0x00000807000075a7 */ /* 0x0002a600080011ff */
[----:B--2---:R-:W-:Y:S05]  /*bd20*/  @!P0 NANOSLEEP.SYNCS 0x989680 ;  /* 0x009896800000895d */ /* 0x004fea0003900000 */
[----:B------:R-:W2:Y:S02]  /*bd30*/  @!P0 SYNCS.PHASECHK.TRANS64 P0, [R0+URZ+0x8], R7 ;  /* 0x00000807000085a7 */ /* 0x000ea400080010ff */
[----:B--2---:R-:W-:Y:S05]  /*bd40*/  @!P0 BRA `(.L_x_62) ;  /* 0xfffffffc00ec8947 */ /* 0x004fea000383ffff */
[----:B------:R-:W-:Y:S05]  /*bd50*/  BRA `(.L_x_61) ;  /* 0xffffff7400407947 */ /* 0x000fea000383ffff */
.L_x_64:
[----:B------:R-:W-:Y:S01]  /*bd60*/  BSSY B0, `(.L_x_162) ;  /* 0x0000006000007945 */ /* 0x000fe20003800000 */
[----:B------:R-:W-:-:S07]  /*bd70*/  MOV R15, 0xffffffff ;  /* 0xffffffff000f7802 */ /* 0x000fce0000000f00 */
[----:B-1---5:R-:W-:Y:S05]  /*bd80*/  WARPSYNC.COLLECTIVE R15, `(.L_x_163) ;  /* 0x000000000f0c7348 */ /* 0x022fea0003c00000 */
[----:B------:R-:W-:Y:S02]  /*bd90*/  ELECT P6, UR79, PT ;  /* 0x00000000004f782f */ /* 0x000fe400038c0000 */
[----:B------:R-:W-:Y:S01]  /*bda0*/  MOV R14, UR79 ;  /* 0x0000004f000e7c02 */ /* 0x000fe20008000f00 */
[----:B-1---5:R-:W-:Y:S10]  /*bdb0*/  ENDCOLLECTIVE ;  /* 0x000000000000791b */ /* 0x022ff40003800000 */
.L_x_163:
[----:B------:R-:W-:Y:S05]  /*bdc0*/  BSYNC B0 ;  /* 0x0000000000007941 */ /* 0x000fea0003800000 */
.L_x_162:
[----:B------:R-:W-:Y:S05]  /*bdd0*/  BRA `(.L_x_164) ;  /* 0xffffff7400707947 */ /* 0x000fea000383ffff */
.L_x_66:
[----:B-1----:R-:W-:-:S04]  /*bde0*/  MOV R0, UR5 ;  /* 0x0000000500007c02 */ /* 0x002fc80008000f00 */
[----:B------:R1:W2:Y:S03]  /*bdf0*/  SYNCS.PHASECHK.TRANS64.TRYWAIT P0, [R0+URZ+0x8], R5 ;  /* 0x00000805000075a7 */ /* 0x0002a600080011ff */
[----:B--2---:R-:W-:Y:S05]  /*be00*/  @!P0 NANOSLEEP.SYNCS 0x989680 ;  /* 0x009896800000895d */ /* 0x004fea0003900000 */
[----:B------:R-:W2:Y:S02]  /*be10*/  @!P0 SYNCS.PHASECHK.TRANS64 P0, [R0+URZ+0x8], R5 ;  /* 0x00000805000085a7 */ /* 0x000ea400080010ff */
[----:B--2---:R-:W-:Y:S05]  /*be20*/  @!P0 BRA `(.L_x_66) ;  /* 0xfffffffc00ec8947 */ /* 0x004fea000383ffff */
[----:B------:R-:W-:Y:S05]  /*be30*/  BRA `(.L_x_65) ;  /* 0xffffff7400747947 */ /* 0x000fea000383ffff */
.L_x_67:
[----:B-1----:R1:W2:Y:S02]  /*be40*/  SYNCS.PHASECHK.TRANS64.TRYWAIT P0, [R0+URZ+0x90], R5 ;  /* 0x00009005000075a7 */ /* 0x0022a400080011ff */
[----:B--2---:R-:W-:Y:S05]  /*be50*/  @!P0 NANOSLEEP.SYNCS 0x989680 ;  /* 0x009896800000895d */ /* 0x004fea0003900000 */
[----:B------:R-:W2:Y:S02]  /*be60*/  @!P0 SYNCS.PHASECHK.TRANS64 P0, [R0+URZ+0x90], R5 ;  /* 0x00009005000085a7 */ /* 0x000ea400080010ff */
[----:B--2---:R-:W-:Y:S05]  /*be70*/  @!P0 BRA `(.L_x_67) ;  /* 0xfffffffc00f08947 */ /* 0x004fea000383ffff */
[----:B------:R-:W-:Y:S05]  /*be80*/  BRA `(.L_x_165) ;  /* 0xffffff7800507947 */ /* 0x000fea000383ffff */
.L_x_69:
[----:B------:R-:W-:-:S07]  /*be90*/  MOV R0, UR23 ;  /* 0x0000001700007c02 */ /* 0x000fce0008000f00 */
.L_x_166:
[----:B-1----:R1:W2:Y:S02]  /*bea0*/  SYNCS.PHASECHK.TRANS64.TRYWAIT P0, [R0+URZ+0xc0], R5 ;  /* 0x0000c005000075a7 */ /* 0x0022a400080011ff */
[----:B--2---:R-:W-:Y:S05]  /*beb0*/  @!P0 NANOSLEEP.SYNCS 0x989680 ;  /* 0x009896800000895d */ /* 0x004fea0003900000 */
[----:B------:R-:W2:Y:S02]  /*bec0*/  @!P0 SYNCS.PHASECHK.TRANS64 P0, [R0+URZ+0xc0], R5 ;  /* 0x0000c005000085a7 */ /* 0x000ea400080010ff */
[----:B--2---:R-:W-:Y:S05]  /*bed0*/  @!P0 BRA `(.L_x_166) ;  /* 0xfffffffc00f08947 */ /* 0x004fea000383ffff */
[----:B------:R-:W-:Y:S05]  /*bee0*/  BRA `(.L_x_167) ;  /* 0xffffff78009c7947 */ /* 0x000fea000383ffff */
.L_x_72:
[----:B------:R-:W-:Y:S07]  /*bef0*/  MOV R0, UR5 ;  /* 0x0000000500007c02 */ /* 0x000fee0008000f00 */
.L_x_168:
[----:B-1----:R1:W2:Y:S02]  /*bf00*/  SYNCS.PHASECHK.TRANS64.TRYWAIT P0, [R0+URZ], R5 ;  /* 0x00000005000075a7 */ /* 0x0022a400080011ff */
[----:B--2---:R-:W-:Y:S05]  /*bf10*/  @!P0 NANOSLEEP.SYNCS 0x989680 ;  /* 0x009896800000895d */ /* 0x004fea0003900000 */
[----:B------:R-:W2:Y:S02]  /*bf20*/  @!P0 SYNCS.PHASECHK.TRANS64 P0, [R0+URZ], R5 ;  /* 0x00000005000085a7 */ /* 0x000ea400080010ff */
[----:B--2---:R-:W-:Y:S05]  /*bf30*/  @!P0 BRA `(.L_x_168) ;  /* 0xfffffffc00f08947 */ /* 0x004fea000383ffff */
[----:B------:R-:W-:Y:S05]  /*bf40*/  BRA `(.L_x_71) ;  /* 0xffffff7800b07947 */ /* 0x000fea000383ffff */
.L_x_76:
[----:B-1----:R-:W-:-:S07]  /*bf50*/  MOV R0, UR4 ;  /* 0x0000000400007c02 */ /* 0x002fce0008000f00 */
.L_x_169:
[----:B-1----:R1:W2:Y:S02]  /*bf60*/  SYNCS.PHASECHK.TRANS64.TRYWAIT P0, [R0+URZ], R3 ;  /* 0x00000003000075a7 */ /* 0x0022a400080011ff */
[----:B--2---:R-:W-:Y:S05]  /*bf70*/  @!P0 NANOSLEEP.SYNCS 0x989680 ;  /* 0x009896800000895d */ /* 0x004fea0003900000 */
[----:B------:R-:W2:Y:S02]  /*bf80*/  @!P0 SYNCS.PHASECHK.TRANS64 P0, [R0+URZ], R3 ;  /* 0x00000003000085a7 */ /* 0x000ea400080010ff */
[----:B--2---:R-:W-:Y:S05]  /*bf90*/  @!P0 BRA `(.L_x_169) ;  /* 0xfffffffc00f08947 */ /* 0x004fea000383ffff */
[----:B------:R-:W-:Y:S05]  /*bfa0*/  BRA `(.L_x_170) ;  /* 0xffffff7c007c7947 */ /* 0x000fea000383ffff */
.L_x_79:
[----:B------:R-:W-:-:S07]  /*bfb0*/  MOV R0, UR17 ;  /* 0x0000001100007c02 */ /* 0x000fce0008000f00 */
.L_x_171:
[----:B-1----:R1:W2:Y:S02]  /*bfc0*/  SYNCS.PHASECHK.TRANS64.TRYWAIT P1, [R0+URZ+0xf0], R3 ;  /* 0x0000f003000075a7 */ /* 0x0022a400080211ff */
[----:B--2---:R-:W-:Y:S05]  /*bfd0*/  @!P1 NANOSLEEP.SYNCS 0x989680 ;  /* 0x009896800000995d */ /* 0x004fea0003900000 */
[----:B------:R-:W2:Y:S02]  /*bfe0*/  @!P1 SYNCS.PHASECHK.TRANS64 P1, [R0+URZ+0xf0], R3 ;  /* 0x0000f003000095a7 */ /* 0x000ea400080210ff */
[----:B--2---:R-:W-:Y:S05]  /*bff0*/  @!P1 BRA `(.L_x_171) ;  /* 0xfffffffc00f09947 */ /* 0x004fea000383ffff */
[----:B------:R-:W-:Y:S05]  /*c000*/  BRA `(.L_x_172) ;  /* 0xffffff7c00c87947 */ /* 0x000fea000383ffff */
.L_x_84:
[----:B--2---:R2:W3:Y:S02]  /*c010*/  SYNCS.PHASECHK.TRANS64.TRYWAIT P0, [R12+URZ+0x90], R9 ;  /* 0x000090090c0075a7 */ /* 0x0044e400080011ff */
[----:B---3--:R-:W-:Y:S05]  /*c020*/  @!P0 NANOSLEEP.SYNCS 0x989680 ;  /* 0x009896800000895d */ /* 0x008fea0003900000 */
[----:B------:R-:W3:Y:S02]  /*c030*/  @!P0 SYNCS.PHASECHK.TRANS64 P0, [R12+URZ+0x90], R9 ;  /* 0x000090090c0085a7 */ /* 0x000ee400080010ff */
[----:B---3--:R-:W-:Y:S05]  /*c040*/  @!P0 BRA `(.L_x_84) ;  /* 0xfffffffc00f08947 */ /* 0x008fea000383ffff */
[----:B------:R-:W-:Y:S05]  /*c050*/  BRA `(.L_x_173) ;  /* 0xffffff8000f07947 */ /* 0x000fea000383ffff */
.L_x_87:
[----:B------:R-:W-:Y:S07]  /*c060*/  MOV R0, UR21 ;  /* 0x0000001500007c02 */ /* 0x000fee0008000f00 */
.L_x_174:
[----:B--2---:R2:W3:Y:S02]  /*c070*/  SYNCS.PHASECHK.TRANS64.TRYWAIT P2, [R0+URZ+0x88], R11 ;  /* 0x0000880b000075a7 */ /* 0x0044e400080411ff */
[----:B---3--:R-:W-:Y:S05]  /*c080*/  @!P2 NANOSLEEP.SYNCS 0x989680 ;  /* 0x009896800000a95d */ /* 0x008fea0003900000 */
[----:B------:R-:W3:Y:S02]  /*c090*/  @!P2 SYNCS.PHASECHK.TRANS64 P2, [R0+URZ+0x88], R11 ;  /* 0x0000880b0000a5a7 */ /* 0x000ee400080410ff */
[----:B---3--:R-:W-:Y:S05]  /*c0a0*/  @!P2 BRA `(.L_x_174) ;  /* 0xfffffffc00f0a947 */ /* 0x008fea000383ffff */
[----:B------:R-:W-:Y:S05]  /*c0b0*/  BRA `(.L_x_86) ;  /* 0xffffff8800587947 */ /* 0x000fea000383ffff */
.L_x_90:
[----:B--2---:R-:W-:Y:S07]  /*c0c0*/  MOV R0, UR21 ;  /* 0x0000001500007c02 */ /* 0x004fee0008000f00 */
.L_x_175:
[----:B--2---:R2:W3:Y:S02]  /*c0d0*/  SYNCS.PHASECHK.TRANS64.TRYWAIT P0, [R0+URZ+0x60], R9 ;  /* 0x00006009000075a7 */ /* 0x0044e400080011ff */
[----:B---3--:R-:W-:Y:S05]  /*c0e0*/  @!P0 NANOSLEEP.SYNCS 0x989680 ;  /* 0x009896800000895d */ /* 0x008fea0003900000 */
[----:B------:R-:W3:Y:S02]  /*c0f0*/  @!P0 SYNCS.PHASECHK.TRANS64 P0, [R0+URZ+0x60], R9 ;  /* 0x00006009000085a7 */ /* 0x000ee400080010ff */
[----:B---3--:R-:W-:Y:S05]  /*c100*/  @!P0 BRA `(.L_x_175) ;  /* 0xfffffffc00f08947 */ /* 0x008fea000383ffff */
[----:B------:R-:W-:Y:S05]  /*c110*/  BRA `(.L_x_176) ;  /* 0xffffff8800b47947 */ /* 0x000fea000383ffff */
.L_x_91:
[----:B------:R-:W-:Y:S07]  /*c120*/  MOV R0, UR21 ;  /* 0x0000001500007c02 */ /* 0x000fee0008000f00 */
.L_x_177:
[----:B--2---:R2:W3:Y:S02]  /*c130*/  SYNCS.PHASECHK.TRANS64.TRYWAIT P0, [R0+URZ+0x68], R9 ;  /* 0x00006809000075a7 */ /* 0x0044e400080011ff */
[----:B---3--:R-:W-:Y:S05]  /*c140*/  @!P0 NANOSLEEP.SYNCS 0x989680 ;  /* 0x009896800000895d */ /* 0x008fea0003900000 */
[----:B------:R-:W3:Y:S02]  /*c150*/  @!P0 SYNCS.PHASECHK.TRANS64 P0, [R0+URZ+0x68], R9 ;  /* 0x00006809000085a7 */ /* 0x000ee400080010ff */
[----:B---3--:R-:W-:Y:S05]  /*c160*/  @!P0 BRA `(.L_x_177) ;  /* 0xfffffffc00f08947 */ /* 0x008fea000383ffff */
[----:B------:R-:W-:Y:S05]  /*c170*/  BRA `(.L_x_178) ;  /* 0xffffff8800f07947 */ /* 0x000fea000383ffff */
.L_x_92:
[----:B------:R-:W-:Y:S07]  /*c180*/  MOV R0, UR21 ;  /* 0x0000001500007c02 */ /* 0x000fee0008000f00 */
.L_x_179:
[----:B--2---:R2:W3:Y:S02]  /*c190*/  SYNCS.PHASECHK.TRANS64.TRYWAIT P0, [R0+URZ+0x70], R9 ;  /* 0x00007009000075a7 */ /* 0x0044e400080011ff */
[----:B---3--:R-:W-:Y:S05]  /*c1a0*/  @!P0 NANOSLEEP.SYNCS 0x989680 ;  /* 0x009896800000895d */ /* 0x008fea0003900000 */
[----:B------:R-:W3:Y:S02]  /*c1b0*/  @!P0 SYNCS.PHASECHK.TRANS64 P0, [R0+URZ+0x70], R9 ;  /* 0x00007009000085a7 */ /* 0x000ee400080010ff */
[----:B---3--:R-:W-:Y:S05]  /*c1c0*/  @!P0 BRA `(.L_x_179) ;  /* 0xfffffffc00f08947 */ /* 0x008fea000383ffff */
[----:B------:R-:W-:Y:S05]  /*c1d0*/  BRA `(.L_x_180) ;  /* 0xffffff8c00387947 */ /* 0x000fea000383ffff */
.L_x_93:
[----:B------:R-:W-:Y:S07]  /*c1e0*/  MOV R0, UR21 ;  /* 0x0000001500007c02 */ /* 0x000fee0008000f00 */
.L_x_181:
[----:B--2---:R2:W3:Y:S02]  /*c1f0*/  SYNCS.PHASECHK.TRANS64.TRYWAIT P0, [R0+URZ+0x78], R9 ;  /* 0x00007809000075a7 */ /* 0x0044e400080011ff */
[----:B---3--:R-:W-:Y:S05]  /*c200*/  @!P0 NANOSLEEP.SYNCS 0x989680 ;  /* 0x009896800000895d */ /* 0x008fea0003900000 */
[----:B------:R-:W3:Y:S02]  /*c210*/  @!P0 SYNCS.PHASECHK.TRANS64 P0, [R0+URZ+0x78], R9 ;  /* 0x00007809000085a7 */ /* 0x000ee400080010ff */
[----:B---3--:R-:W-:Y:S05]  /*c220*/  @!P0 BRA `(.L_x_181) ;  /* 0xfffffffc00f08947 */ /* 0x008fea000383ffff */
[----:B------:R-:W-:Y:S05]  /*c230*/  BRA `(.L_x_182) ;  /* 0xffffff8c007c7947 */ /* 0x000fea000383ffff */
.L_x_95:
[----:B------:R-:W-:-:S07]  /*c240*/  MOV R0, UR21 ;  /* 0x0000001500007c02 */ /* 0x000fce0008000f00 */
.L_x_183:
[----:B---3--:R3:W4:Y:S02]  /*c250*/  SYNCS.PHASECHK.TRANS64.TRYWAIT P0, [R0+URZ+0x60], R3 ;  /* 0x00006003000075a7 */ /* 0x00872400080011ff */
[----:B----4-:R-:W-:Y:S05]  /*c260*/  @!P0 NANOSLEEP.SYNCS 0x989680 ;  /* 0x009896800000895d */ /* 0x010fea0003900000 */
[----:B------:R-:W4:Y:S02]  /*c270*/  @!P0 SYNCS.PHASECHK.TRANS64 P0, [R0+URZ+0x60], R3 ;  /* 0x00006003000085a7 */ /* 0x000f2400080010ff */
[----:B----4-:R-:W-:Y:S05]  /*c280*/  @!P0 BRA `(.L_x_183) ;  /* 0xfffffffc00f08947 */ /* 0x010fea000383ffff */
[----:B------:R-:W-:Y:S05]  /*c290*/  BRA `(.L_x_184) ;  /* 0xffffff8c00f07947 */ /* 0x000fea000383ffff */
.L_x_96:
[----:B---3--:R-:W-:-:S07]  /*c2a0*/  MOV R0, UR21 ;  /* 0x0000001500007c02 */ /* 0x008fce0008000f00 */
.L_x_185:
[----:B---3--:R3:W4:Y:S02]  /*c2b0*/  SYNCS.PHASECHK.TRANS64.TRYWAIT P0, [R0+URZ+0x68], R3 ;  /* 0x00006803000075a7 */ /* 0x00872400080011ff */
[----:B----4-:R-:W-:Y:S05]  /*c2c0*/  @!P0 NANOSLEEP.SYNCS 0x989680 ;  /* 0x009896800000895d */ /* 0x010fea0003900000 */
[----:B------:R-:W4:Y:S02]  /*c2d0*/  @!P0 SYNCS.PHASECHK.TRANS64 P0, [R0+URZ+0x68], R3 ;  /* 0x00006803000085a7 */ /* 0x000f2400080010ff */
[----:B----4-:R-:W-:Y:S05]  /*c2e0*/  @!P0 BRA `(.L_x_185) ;  /* 0xfffffffc00f08947 */ /* 0x010fea000383ffff */
[----:B------:R-:W-:Y:S05]  /*c2f0*/  BRA `(.L_x_186) ;  /* 0xffffff8c00e07947 */ /* 0x000fea000383ffff */
.L_x_97:
[----:B---3--:R-:W-:-:S07]  /*c300*/  MOV R0, UR21 ;  /* 0x0000001500007c02 */ /* 0x008fce0008000f00 */
.L_x_187:
[----:B---3--:R3:W4:Y:S02]  /*c310*/  SYNCS.PHASECHK.TRANS64.TRYWAIT P0, [R0+URZ+0x70], R3 ;  /* 0x00007003000075a7 */ /* 0x00872400080011ff */
[----:B----4-:R-:W-:Y:S05]  /*c320*/  @!P0 NANOSLEEP.SYNCS 0x989680 ;  /* 0x009896800000895d */ /* 0x010fea0003900000 */
[----:B------:R-:W4:Y:S02]  /*c330*/  @!P0 SYNCS.PHASECHK.TRANS64 P0, [R0+URZ+0x70], R3 ;  /* 0x00007003000085a7 */ /* 0x000f2400080010ff */
[----:B----4-:R-:W-:Y:S05]  /*c340*/  @!P0 BRA `(.L_x_187) ;  /* 0xfffffffc00f08947 */ /* 0x010fea000383ffff */
[----:B------:R-:W-:Y:S05]  /*c350*/  BRA `(.L_x_188) ;  /* 0xffffff8c00d07947 */ /* 0x000fea000383ffff */
.L_x_99:
[----:B-1----:R1:W2:Y:S02]  /*c360*/  SYNCS.PHASECHK.TRANS64.TRYWAIT P0, [R3+URZ+0x90], R0 ;  /* 0x00009000030075a7 */ /* 0x0022a400080011ff */
[----:B--2---:R-:W-:Y:S05]  /*c370*/  @!P0 NANOSLEEP.SYNCS 0x989680 ;  /* 0x009896800000895d */ /* 0x004fea0003900000 */
[----:B------:R-:W2:Y:S02]  /*c380*/  @!P0 SYNCS.PHASECHK.TRANS64 P0, [R3+URZ+0x90], R0 ;  /* 0x00009000030085a7 */ /* 0x000ea400080010ff */
[----:B--2---:R-:W-:Y:S05]  /*c390*/  @!P0 BRA `(.L_x_99) ;  /* 0xfffffffc00f08947 */ /* 0x004fea000383ffff */
[----:B------:R-:W-:Y:S05]  /*c3a0*/  BRA `(.L_x_189) ;  /* 0xffffff9000a07947 */ /* 0x000fea000383ffff */
.L_x_110:
[----:B-1----:R-:W-:Y:S04]  /*c3b0*/  MOV R0, UR44 ;  /* 0x0000002c00007c02 */ /* 0x002fe80008000f00 */
[----:B------:R1:W2:Y:S03]  /*c3c0*/  SYNCS.PHASECHK.TRANS64.TRYWAIT P1, [R0+URZ+0x40], R7 ;  /* 0x00004007000075a7 */ /* 0x0002a600080211ff */
[----:B--2---:R-:W-:Y:S05]  /*c3d0*/  @!P1 NANOSLEEP.SYNCS 0x989680 ;  /* 0x009896800000995d */ /* 0x004fea0003900000 */
[----:B------:R-:W2:Y:S02]  /*c3e0*/  @!P1 SYNCS.PHASECHK.TRANS64 P1, [R0+URZ+0x40], R7 ;  /* 0x00004007000095a7 */ /* 0x000ea400080210ff */
[----:B--2---:R-:W-:Y:S05]  /*c3f0*/  @!P1 BRA `(.L_x_110) ;  /* 0xfffffffc00ec9947 */ /* 0x004fea000383ffff */
[----:B------:R-:W-:Y:S05]  /*c400*/  BRA `(.L_x_109) ;  /* 0xffffffa000587947 */ /* 0x000fea000383ffff */
.L_x_112:
[----:B-1----:R1:W4:Y:S02]  /*c410*/  SYNCS.PHASECHK.TRANS64.TRYWAIT P0, [R166+URZ+0xb0], R3 ;  /* 0x0000b003a60075a7 */ /* 0x00232400080011ff */
[----:B----4-:R-:W-:Y:S05]  /*c420*/  @!P0 NANOSLEEP.SYNCS 0x989680 ;  /* 0x009896800000895d */ /* 0x010fea0003900000 */
[----:B------:R-:W4:Y:S02]  /*c430*/  @!P0 SYNCS.PHASECHK.TRANS64 P0, [R166+URZ+0xb0], R3 ;  /* 0x0000b003a60085a7 */ /* 0x000f2400080010ff */
[----:B----4-:R-:W-:Y:S05]  /*c440*/  @!P0 BRA `(.L_x_112) ;  /* 0xfffffffc00f08947 */ /* 0x010fea000383ffff */
[----:B------:R-:W-:Y:S05]  /*c450*/  BRA `(.L_x_111) ;  /* 0xffffffa000b87947 */ /* 0x000fea000383ffff */
.L_x_121:
[----:B--2---:R2:W3:Y:S02]  /*c460*/  SYNCS.PHASECHK.TRANS64.TRYWAIT P0, [R3+URZ+0x40], R0 ;  /* 0x00004000030075a7 */ /* 0x0044e400080011ff */
[----:B---3--:R-:W-:Y:S05]  /*c470*/  @!P0 NANOSLEEP.SYNCS 0x989680 ;  /* 0x009896800000895d */ /* 0x008fea0003900000 */
[----:B------:R-:W3:Y:S02]  /*c480*/  @!P0 SYNCS.PHASECHK.TRANS64 P0, [R3+URZ+0x40], R0 ;  /* 0x00004000030085a7 */ /* 0x000ee400080010ff */
[----:B---3--:R-:W-:Y:S05]  /*c490*/  @!P0 BRA `(.L_x_121) ;  /* 0xfffffffc00f08947 */ /* 0x008fea000383ffff */
[----:B------:R-:W-:Y:S05]  /*c4a0*/  BRA `(.L_x_120) ;  /* 0xffffffb400807947 */ /* 0x000fea000383ffff */
.L_x_129:
[----:B--2---:R2:W3:Y:S02]  /*c4b0*/  SYNCS.PHASECHK.TRANS64.TRYWAIT P0, [R0+URZ+0x40], R7 ;  /* 0x00004007000075a7 */ /* 0x0044e400080011ff */
[----:B---3--:R-:W-:Y:S05]  /*c4c0*/  @!P0 NANOSLEEP.SYNCS 0x989680 ;  /* 0x009896800000895d */ /* 0x008fea0003900000 */
[----:B------:R-:W3:Y:S02]  /*c4d0*/  @!P0 SYNCS.PHASECHK.TRANS64 P0, [R0+URZ+0x40], R7 ;  /* 0x00004007000085a7 */ /* 0x000ee400080010ff */
[----:B---3--:R-:W-:Y:S05]  /*c4e0*/  @!P0 BRA `(.L_x_129) ;  /* 0xfffffffc00f08947 */ /* 0x008fea000383ffff */
[----:B------:R-:W-:Y:S05]  /*c4f0*/  BRA `(.L_x_128) ;  /* 0xffffffc800787947 */ /* 0x000fea000383ffff */
.L_x_137:
[----:B--2---:R2:W3:Y:S02]  /*c500*/  SYNCS.PHASECHK.TRANS64.TRYWAIT P0, [R3+URZ+0x40], R0 ;  /* 0x00004000030075a7 */ /* 0x0044e400080011ff */
[----:B---3--:R-:W-:Y:S05]  /*c510*/  @!P0 NANOSLEEP.SYNCS 0x989680 ;  /* 0x009896800000895d */ /* 0x008fea0003900000 */
[----:B------:R-:W3:Y:S02]  /*c520*/  @!P0 SYNCS.PHASECHK.TRANS64 P0, [R3+URZ+0x40], R0 ;  /* 0x00004000030085a7 */ /* 0x000ee400080010ff */
[----:B---3--:R-:W-:Y:S05]  /*c530*/  @!P0 BRA `(.L_x_137) ;  /* 0xfffffffc00f08947 */ /* 0x008fea000383ffff */
[----:B------:R-:W-:Y:S05]  /*c540*/  BRA `(.L_x_136) ;  /* 0xffffffdc00707947 */ /* 0x000fea000383ffff */
        .weak           $__internal_0_$__cuda_sm10x_tcgen05_guardrail_trap_col_being_dealloced_not_returned_by_alloc
        .type           $__internal_0_$__cuda_sm10x_tcgen05_guardrail_trap_col_being_dealloced_not_returned_by_alloc,@function
        .size           $__internal_0_$__cuda_sm10x_tcgen05_guardrail_trap_col_being_dealloced_not_returned_by_alloc,($__internal_1_$__cuda_sm10x_tcgen05_guardrail_trap_phase_invalid_during_alloc - $__internal_0_$__cuda_sm10x_tcgen05_guardrail_trap_col_being_dealloced_not_returned_by_alloc)
$__internal_0_$__cuda_sm10x_tcgen05_guardrail_trap_col_being_dealloced_not_returned_by_alloc:
[----:B------:R-:W-:Y:S05]  /*c550*/  BPT.TRAP 0x1 ;  /* 0x000000040000795c */ /* 0x000fea0000300000 */
[----:B------:R-:W-:-:S04]  /*c560*/  HFMA2 R3, -RZ, RZ, 0, 0 ;  /* 0x00000000ff037431 */ /* 0x000fc800000001ff */
[----:B------:R-:W-:Y:S05]  /*c570*/  RET.REL.NODEC R2 `(_ZN7cutlass13device_kernelINS_4gemm6kernel13GemmUniversalIN4cute5tupleIJiiiiEEENS1_10collective13CollectiveMmaINS1_35MainloopSm100TmaUmmaWarpSpecializedILi4ELi2ELi2ENS5_IJNS4_1CILi2EEESB_NSA_ILi1EEEEEEEENS5_IJNSA_ILi256EEESF_NSA_ILi32EEEEEENS_6half_tENS5_IJlSC_lEEESI_SJ_NS4_8TiledMMAINS4_8MMA_AtomIJNS4_26SM100_MMA_F16BF16_2x1SM_SSISI_SI_fLi256ELi256ELNS4_4UMMA5MajorE0ELSO_0ELNSN_7ScaleInE0ELSP_0EEEEEENS4_6LayoutINS5_IJSC_SC_SC_EEENS5_IJNSA_ILi0EEESU_SU_EEEEENS5_IJNS4_10UnderscoreESX_SX_EEEEENS4_28SM100_TMA_2SM_LOAD_MULTICASTENS4_14ComposedLayoutINS4_7SwizzleILi2ELi4ELi3EEENS4_18smem_ptr_flag_bitsILi16EEENSS_INS5_IJNSA_ILi8EEESG_EEENS5_IJSG_SC_EEEEEEEvNS4_8identityENS4_18SM100_TMA_2SM_LOADES1A_vS1B_EENS_8epilogue10collective18CollectiveEpilogueINS1E_23Sm100TmaWarpSpecializedILi4ELi2ELi64ELb1ELb0EEEJNS5_IJNSA_ILi128EEESF_SG_EEENS5_IJNSS_IS1J_SC_EENSS_INSA_ILi64EEESC_EEEEESI_SJ_SI_SJ_NS1E_6fusion15FusionCallbacksIS1I_NS1P_17LinearCombinationISI_fSI_fLNS_15FloatRoundStyleE2EEES1K_S1O_JEEENS4_5SM1004TMEM4LOAD26SM100_TMEM_LOAD_32dp32b64xENS4_13SM90_TMA_LOADENS11_INS12_ILi3ELi4ELi3EEES15_NSS_INS5_IJS16_S1M_EEENS5_IJS1M_SC_EEEEEEENS4_39AutoVectorizingCopyWithAssumedAlignmentILi128EEENS4_14SM90_TMA_STOREES24_S26_S26_EEEvvEEEEvNT_6ParamsE) ;  /* 0xffffff3802a07950 */ /* 0x000fea0003c3ffff */
        .weak           $__internal_1_$__cuda_sm10x_tcgen05_guardrail_trap_phase_invalid_during_alloc
        .type           $__internal_1_$__cuda_sm10x_tcgen05_guardrail_trap_phase_invalid_during_alloc,@function
        .size           $__internal_1_$__cuda_sm10x_tcgen05_guardrail_trap_phase_invalid_during_alloc,($__internal_2_$__cuda_sm10x_tcgen05_guardrail_trap_unallocated_columns_being_dealloced - $__internal_1_$__cuda_sm10x_tcgen05_guardrail_trap_phase_invalid_during_alloc)
$__internal_1_$__cuda_sm10x_tcgen05_guardrail_trap_phase_invalid_during_alloc:
[----:B------:R-:W-:Y:S05]  /*c580*/  BPT.TRAP 0x1 ;  /* 0x000000040000795c */ /* 0x000fea0000300000 */
[----:B------:R-:W-:-:S04]  /*c590*/  MOV R5, 0x0 ;  /* 0x0000000000057802 */ /* 0x000fc80000000f00 */
[----:B------:R-:W-:Y:S05]  /*c5a0*/  RET.REL.NODEC R4 `(_ZN7cutlass13device_kernelINS_4gemm6kernel13GemmUniversalIN4cute5tupleIJiiiiEEENS1_10collective13CollectiveMmaINS1_35MainloopSm100TmaUmmaWarpSpecializedILi4ELi2ELi2ENS5_IJNS4_1CILi2EEESB_NSA_ILi1EEEEEEEENS5_IJNSA_ILi256EEESF_NSA_ILi32EEEEEENS_6half_tENS5_IJlSC_lEEESI_SJ_NS4_8TiledMMAINS4_8MMA_AtomIJNS4_26SM100_MMA_F16BF16_2x1SM_SSISI_SI_fLi256ELi256ELNS4_4UMMA5MajorE0ELSO_0ELNSN_7ScaleInE0ELSP_0EEEEEENS4_6LayoutINS5_IJSC_SC_SC_EEENS5_IJNSA_ILi0EEESU_SU_EEEEENS5_IJNS4_10UnderscoreESX_SX_EEEEENS4_28SM100_TMA_2SM_LOAD_MULTICASTENS4_14ComposedLayoutINS4_7SwizzleILi2ELi4ELi3EEENS4_18smem_ptr_flag_bitsILi16EEENSS_INS5_IJNSA_ILi8EEESG_EEENS5_IJSG_SC_EEEEEEEvNS4_8identityENS4_18SM100_TMA_2SM_LOADES1A_vS1B_EENS_8epilogue10collective18CollectiveEpilogueINS1E_23Sm100TmaWarpSpecializedILi4ELi2ELi64ELb1ELb0EEEJNS5_IJNSA_ILi128EEESF_SG_EEENS5_IJNSS_IS1J_SC_EENSS_INSA_ILi64EEESC_EEEEESI_SJ_SI_SJ_NS1E_6fusion15FusionCallbacksIS1I_NS1P_17LinearCombinationISI_fSI_fLNS_15FloatRoundStyleE2EEES1K_S1O_JEEENS4_5SM1004TMEM4LOAD26SM100_TMEM_LOAD_32dp32b64xENS4_13SM90_TMA_LOADENS11_INS12_ILi3ELi4ELi3EEES15_NSS_INS5_IJS16_S1M_EEENS5_IJS1M_SC_EEEEEEENS4_39AutoVectorizingCopyWithAssumedAlignmentILi128EEENS4_14SM90_TMA_STOREES24_S26_S26_EEEvvEEEEvNT_6ParamsE) ;  /* 0xffffff3804947950 */ /* 0x000fea0003c3ffff */
        .weak           $__internal_2_$__cuda_sm10x_tcgen05_guardrail_trap_unallocated_columns_being_dealloced
        .type           $__internal_2_$__cuda_sm10x_tcgen05_guardrail_trap_unallocated_columns_being_dealloced,@function
        .size           $__internal_2_$__cuda_sm10x_tcgen05_guardrail_trap_unallocated_columns_being_dealloced,(.L_x_191 - $__internal_2_$__cuda_sm10x_tcgen05_guardrail_trap_unallocated_columns_being_dealloced)
$__internal_2_$__cuda_sm10x_tcgen05_guardrail_trap_unallocated_columns_being_dealloced:
[----:B------:R-:W-:Y:S05]  /*c5b0*/  BPT.TRAP 0x1 ;  /* 0x000000040000795c */ /* 0x000fea0000300000 */
[----:B------:R-:W-:-:S04]  /*c5c0*/  HFMA2 R3, -RZ, RZ, 0, 0 ;  /* 0x00000000ff037431 */ /* 0x000fc800000001ff */
[----:B------:R-:W-:Y:S05]  /*c5d0*/  RET.REL.NODEC R2 `(_ZN7cutlass13device_kernelINS_4gemm6kernel13GemmUniversalIN4cute5tupleIJiiiiEEENS1_10collective13CollectiveMmaINS1_35MainloopSm100TmaUmmaWarpSpecializedILi4ELi2ELi2ENS5_IJNS4_1CILi2EEESB_NSA_ILi1EEEEEEEENS5_IJNSA_ILi256EEESF_NSA_ILi32EEEEEENS_6half_tENS5_IJlSC_lEEESI_SJ_NS4_8TiledMMAINS4_8MMA_AtomIJNS4_26SM100_MMA_F16BF16_2x1SM_SSISI_SI_fLi256ELi256ELNS4_4UMMA5MajorE0ELSO_0ELNSN_7ScaleInE0ELSP_0EEEEEENS4_6LayoutINS5_IJSC_SC_SC_EEENS5_IJNSA_ILi0EEESU_SU_EEEEENS5_IJNS4_10UnderscoreESX_SX_EEEEENS4_28SM100_TMA_2SM_LOAD_MULTICASTENS4_14ComposedLayoutINS4_7SwizzleILi2ELi4ELi3EEENS4_18smem_ptr_flag_bitsILi16EEENSS_INS5_IJNSA_ILi8EEESG_EEENS5_IJSG_SC_EEEEEEEvNS4_8identityENS4_18SM100_TMA_2SM_LOADES1A_vS1B_EENS_8epilogue10collective18CollectiveEpilogueINS1E_23Sm100TmaWarpSpecializedILi4ELi2ELi64ELb1ELb0EEEJNS5_IJNSA_ILi128EEESF_SG_EEENS5_IJNSS_IS1J_SC_EENSS_INSA_ILi64EEESC_EEEEESI_SJ_SI_SJ_NS1E_6fusion15FusionCallbacksIS1I_NS1P_17LinearCombinationISI_fSI_fLNS_15FloatRoundStyleE2EEES1K_S1O_JEEENS4_5SM1004TMEM4LOAD26SM100_TMEM_LOAD_32dp32b64xENS4_13SM90_TMA_LOADENS11_INS12_ILi3ELi4ELi3EEES15_NSS_INS5_IJS16_S1M_EEENS5_IJS1M_SC_EEEEEEENS4_39AutoVectorizingCopyWithAssumedAlignmentILi128EEENS4_14SM90_TMA_STOREES24_S26_S26_EEEvvEEEEvNT_6ParamsE) ;  /* 0xffffff3802887950 */ /* 0x000fea0003c3ffff */
.L_x_190:
[----:B------:R-:W-:-:S00]  /*c5e0*/  BRA `(.L_x_190) ;  /* 0xfffffffc00fc7947 */ /* 0x000fc0000383ffff */
[----:B------:R-:W-:-:S00]  /*c5f0*/  NOP ;  /* 0x0000000000007918 */ /* 0x000fc00000000000 */
        /* <DEDUP_REMOVED lines=8> */
.L_x_191:


//--------------------- .nv.global.init           --------------------------
	.section	.nv.global.init,"aw",@progbits
.nv.global.init:
	.type		$str$27,@object
	.size		$str$27,($str$28 - $str$27)
$str$27:
        /*0000*/ 	.byte	0x28, 0x61, 0x64, 0x64, 0x72, 0x65, 0x73, 0x73, 0x20, 0x26, 0x20, 0x6d, 0x61, 0x73, 0x6b, 0x29
        /*0010*/ 	.byte	0x20, 0x3d, 0x3d, 0x20, 0x30, 0x00
	.type		$str$28,@object
	.size		$str$28,($str$26 - $str$28)
$str$28:
        /*0016*/ 	.byte	0x2f, 0x74, 0x6d, 0x70, 0x2f, 0x63, 0x75, 0x74, 0x6c, 0x61, 0x73, 0x73, 0x5f, 0x73, 0x77, 0x65
        /*0026*/ 	.byte	0x65, 0x70, 0x5f, 0x73, 0x72, 0x63, 0x2f, 0x69, 0x6e, 0x63, 0x6c, 0x75, 0x64, 0x65, 0x2f, 0x63
        /*0036*/ 	.byte	0x75, 0x74, 0x65, 0x2f, 0x70, 0x6f, 0x69, 0x6e, 0x74, 0x65, 0x72, 0x5f, 0x66, 0x6c, 0x61, 0x67
        /*0046*/ 	.byte	0x67, 0x65, 0x64, 0x2e, 0x68, 0x70, 0x70, 0x00
	.type		$str$26,@object
	.size		$str$26,($str$25 - $str$26)
$str$26:
        /*004e*/ 	.byte	0x2f, 0x74, 0x6d, 0x70, 0x2f, 0x63, 0x75, 0x74, 0x6c, 0x61, 0x73, 0x73, 0x5f, 0x73, 0x77, 0x65
        /*005e*/ 	.byte	0x65, 0x70, 0x5f, 0x73, 0x72, 0x63, 0x2f, 0x69, 0x6e, 0x63, 0x6c, 0x75, 0x64, 0x65, 0x2f, 0x63
        /*006e*/ 	.byte	0x75, 0x74, 0x65, 0x2f, 0x61, 0x74, 0x6f, 0x6d, 0x2f, 0x63, 0x6f, 0x70, 0x79, 0x5f, 0x74, 0x72
        /*007e*/ 	.byte	0x61, 0x69, 0x74, 0x73, 0x5f, 0x73, 0x6d, 0x31, 0x30, 0x30, 0x2e, 0x68, 0x70, 0x70, 0x00
	.type		$str$25,@object
	.size		$str$25,(__unnamed_1 - $str$25)
$str$25:
        /*008d*/ 	.byte	0x28, 0x28, 0x75, 0x69, 0x6e, 0x74, 0x33, 0x32, 0x5f, 0x74, 0x28, 0x74, 0x68, 0x72, 0x65, 0x61
        /*009d*/ 	.byte	0x64, 0x49, 0x64, 0x78, 0x2e, 0x78, 0x29, 0x20, 0x2f, 0x20, 0x33, 0x32, 0x29, 0x20, 0x25, 0x20
        /*00ad*/ 	.byte	0x34, 0x29, 0x20, 0x3d, 0x3d, 0x20, 0x28, 0x28, 0x28, 0x74, 0x6d, 0x65, 0x6d, 0x5f, 0x61, 0x64
        /*00bd*/ 	.byte	0x64, 0x72, 0x20, 0x3e, 0x3e, 0x20, 0x31, 0x36, 0x29, 0x20, 0x2f, 0x20, 0x33, 0x32, 0x29, 0x20
        /*00cd*/ 	.byte	0x25, 0x20, 0x34, 0x29, 0x00
	.type		__unnamed_1,@object
	.size		__unnamed_1,(__unnamed_2 - __unnamed_1)
__unnamed_1:
        /*00d2*/ 	.byte	0x61, 0x75, 0x74, 0x6f, 0x20, 0x63, 0x75, 0x74, 0x65, 0x3a, 0x3a, 0x61, 0x73, 0x5f, 0x70, 0x6f
        /* <DEDUP_REMOVED lines=24> */
        /*0262*/ 	.byte	0x3e, 0x3e, 0x3e, 0x3e, 0x5d, 0x00
	.type		__unnamed_2,@object
	.size		__unnamed_2,(.L_2 - __unnamed_2)
__unnamed_2:
        /* <DEDUP_REMOVED lines=43> */
        /*0518*/ 	.byte	0x74, 0x65, 0x3a, 0x3a, 0x43, 0x3c, 0x30, 0x3e, 0x3e, 0x3e, 0x3e, 0x5d, 0x00
.L_2:


//--------------------- .nv.shared._ZN7cutlass13device_kernelINS_4gemm6kernel13GemmUniversalIN4cute5tupleIJiiiiEEENS1_10collective13CollectiveMmaINS1_35MainloopSm100TmaUmmaWarpSpecializedILi4ELi2ELi2ENS5_IJNS4_1CILi2EEESB_NSA_ILi1EEEEEEEENS5_IJNSA_ILi256EEESF_NSA_ILi32EEEEEENS_6half_tENS5_IJlSC_lEEESI_SJ_NS4_8TiledMMAINS4_8MMA_AtomIJNS4_26SM100_MMA_F16BF16_2x1SM_SSISI_SI_fLi256ELi256ELNS4_4UMMA5MajorE0ELSO_0ELNSN_7ScaleInE0ELSP_0EEEEEENS4_6LayoutINS5_IJSC_SC_SC_EEENS5_IJNSA_ILi0EEESU_SU_EEEEENS5_IJNS4_10UnderscoreESX_SX_EEEEENS4_28SM100_TMA_2SM_LOAD_MULTICASTENS4_14ComposedLayoutINS4_7SwizzleILi2ELi4ELi3EEENS4_18smem_ptr_flag_bitsILi16EEENSS_INS5_IJNSA_ILi8EEESG_EEENS5_IJSG_SC_EEEEEEEvNS4_8identityENS4_18SM100_TMA_2SM_LOADES1A_vS1B_EENS_8epilogue10collective18CollectiveEpilogueINS1E_23Sm100TmaWarpSpecializedILi4ELi2ELi64ELb1ELb0EEEJNS5_IJNSA_ILi128EEESF_SG_EEENS5_IJNSS_IS1J_SC_EENSS_INSA_ILi64EEESC_EEEEESI_SJ_SI_SJ_NS1E_6fusion15FusionCallbacksIS1I_NS1P_17LinearCombinationISI_fSI_fLNS_15FloatRoundStyleE2EEES1K_S1O_JEEENS4_5SM1004TMEM4LOAD26SM100_TMEM_LOAD_32dp32b64xENS4_13SM90_TMA_LOADENS11_INS12_ILi3ELi4ELi3EEES15_NSS_INS5_IJS16_S1M_EEENS5_IJS1M_SC_EEEEEEENS4_39AutoVectorizingCopyWithAssumedAlignmentILi128EEENS4_14SM90_TMA_STOREES24_S26_S26_EEEvvEEEEvNT_6ParamsE --------------------------
	.section	.nv.shared._ZN7cutlass13device_kernelINS_4gemm6kernel13GemmUniversalIN4cute5tupleIJiiiiEEENS1_10collective13CollectiveMmaINS1_35MainloopSm100TmaUmmaWarpSpecializedILi4ELi2ELi2ENS5_IJNS4_1CILi2EEESB_NSA_ILi1EEEEEEEENS5_IJNSA_ILi256EEESF_NSA_ILi32EEEEEENS_6half_tENS5_IJlSC_lEEESI_SJ_NS4_8TiledMMAINS4_8MMA_AtomIJNS4_26SM100_MMA_F16BF16_2x1SM_SSISI_SI_fLi256ELi256ELNS4_4UMMA5MajorE0ELSO_0ELNSN_7ScaleInE0ELSP_0EEEEEENS4_6LayoutINS5_IJSC_SC_SC_EEENS5_IJNSA_ILi0EEESU_SU_EEEEENS5_IJNS4_10UnderscoreESX_SX_EEEEENS4_28SM100_TMA_2SM_LOAD_MULTICASTENS4_14ComposedLayoutINS4_7SwizzleILi2ELi4ELi3EEENS4_18smem_ptr_flag_bitsILi16EEENSS_INS5_IJNSA_ILi8EEESG_EEENS5_IJSG_SC_EEEEEEEvNS4_8identityENS4_18SM100_TMA_2SM_LOADES1A_vS1B_EENS_8epilogue10collective18CollectiveEpilogueINS1E_23Sm100TmaWarpSpecializedILi4ELi2ELi64ELb1ELb0EEEJNS5_IJNSA_ILi128EEESF_SG_EEENS5_IJNSS_IS1J_SC_EENSS_INSA_ILi64EEESC_EEEEESI_SJ_SI_SJ_NS1E_6fusion15FusionCallbacksIS1I_NS1P_17LinearCombinationISI_fSI_fLNS_15FloatRoundStyleE2EEES1K_S1O_JEEENS4_5SM1004TMEM4LOAD26SM100_TMEM_LOAD_32dp32b64xENS4_13SM90_TMA_LOADENS11_INS12_ILi3ELi4ELi3EEES15_NSS_INS5_IJS16_S1M_EEENS5_IJS1M_SC_EEEEEEENS4_39AutoVectorizingCopyWithAssumedAlignmentILi128EEENS4_14SM90_TMA_STOREES24_S26_S26_EEEvvEEEEvNT_6ParamsE,"aw",@nobits
	.sectionflags	@""
	.align	16
	.zero		1024


//--------------------- .nv.shared.reserved.0     --------------------------
	.section	.nv.shared.reserved.0,"aw",@nobits
	.weak		__nv_reservedSMEM_offset_0_alias
	.size		__nv_reservedSMEM_offset_0_alias, 0, 64
	.other		__nv_reservedSMEM_offset_0_alias,@"STO_CUDA_RESERVED_SHARED STV_DEFAULT"
__nv_reservedSMEM_offset_0_alias:
	.zero		0
.nv.shared.reserved.0:
	.zero		64
	.weak		__nv_reservedSMEM_tcgen05_partition
	.type		__nv_reservedSMEM_tcgen05_partition,@object
	.size		__nv_reservedSMEM_tcgen05_partition,(.L_0 - __nv_reservedSMEM_tcgen05_partition)
__nv_reservedSMEM_tcgen05_partition:
	.zero		32
.L_0:


//--------------------- .nv.global                --------------------------
	.section	.nv.global,"aw",@nobits
.nv.global:
	.type		_ZN39_INTERNAL_b7ca7fec_4_k_cu_eb7e858d_67794cute1_E,@object
	.size		_ZN39_INTERNAL_b7ca7fec_4_k_cu_eb7e858d_67794cute1_E,(_ZN39_INTERNAL_b7ca7fec_4_k_cu_eb7e858d_67794cuda3std3__45__cpo6cbeginE - _ZN39_INTERNAL_b7ca7fec_4_k_cu_eb7e858d_67794cute1_E)
_ZN39_INTERNAL_b7ca7fec_4_k_cu_eb7e858d_67794cute1_E:
	.zero		1
	.type		_ZN39_INTERNAL_b7ca7fec_4_k_cu_eb7e858d_67794cuda3std3__45__cpo6cbeginE,@object
	.size		_ZN39_INTERNAL_b7ca7fec_4_k_cu_eb7e858d_67794cuda3std3__45__cpo6cbeginE,(_ZN39_INTERNAL_b7ca7fec_4_k_cu_eb7e858d_67794cuda3std3__48in_placeE - _ZN39_INTERNAL_b7ca7fec_4_k_cu_eb7e858d_67794cuda3std3__45__cpo6cbeginE)
_ZN39_INTERNAL_b7ca7fec_4_k_cu_eb7e858d_67794cuda3std3__45__cpo6cbeginE:
	.zero		1
	.type		_ZN39_INTERNAL_b7ca7fec_4_k_cu_eb7e858d_67794cuda3std3__48in_placeE,@object
	.size		_ZN39_INTERNAL_b7ca7fec_4_k_cu_eb7e858d_67794cuda3std3__48in_placeE,(_ZN39_INTERNAL_b7ca7fec_4_k_cu_eb7e858d_67794cuda3std6ranges3__45__cpo9iter_moveE - _ZN39_INTERNAL_b7ca7fec_4_k_cu_eb7e858d_67794cuda3std3__48in_placeE)
_ZN39_INTERNAL_b7ca7fec_4_k_cu_eb7e858d_67794cuda3std3__48in_placeE:
	.zero		1
	.type		_ZN39_INTERNAL_b7ca7fec_4_k_cu_eb7e858d_67794cuda3std6ranges3__45__cpo9iter_moveE,@object
	.size		_ZN39_INTERNAL_b7ca7fec_4_k_cu_eb7e858d_67794cuda3std6ranges3__45__cpo9iter_moveE,(_ZN39_INTERNAL_b7ca7fec_4_k_cu_eb7e858d_67794cuda3std3__45__cpo5beginE - _ZN39_INTERNAL_b7ca7fec_4_k_cu_eb7e858d_67794cuda3std6ranges3__45__cpo9iter_moveE)
_ZN39_INTERNAL_b7ca7fec_4_k_cu_eb7e858d_67794cuda3std6ranges3__45__cpo9iter_moveE:
	.zero		1
	.type		_ZN39_INTERNAL_b7ca7fec_4_k_cu_eb7e858d_67794cuda3std3__45__cpo5beginE,@object
	.size		_ZN39_INTERNAL_b7ca7fec_4_k_cu_eb7e858d_67794cuda3std3__45__cpo5beginE,(_ZN39_INTERNAL_b7ca7fec_4_k_cu_eb7e858d_67794cuda3std3__441_GLOBAL__N__b7ca7fec_4_k_cu_eb7e858d_67796ignoreE - _ZN39_INTERNAL_b7ca7fec_4_k_cu_eb7e858d_67794cuda3std3__45__cpo5beginE)
_ZN39_INTERNAL_b7ca7fec_4_k_cu_eb7e858d_67794cuda3std3__45__cpo5beginE:
	.zero		1
	.type		_ZN39_INTERNAL_b7ca7fec_4_k_cu_eb7e858d_67794cuda3std3__441_GLOBAL__N__b7ca7fec_4_k_cu_eb7e858d_67796ignoreE,@object
	.size		_ZN39_INTERNAL_b7ca7fec_4_k_cu_eb7e858d_67794cuda3std3__441_GLOBAL__N__b7ca7fec_4_k_cu_eb7e858d_67796ignoreE,(_ZN39_INTERNAL_b7ca7fec_4_k_cu_eb7e858d_67794cute7productE - _ZN39_INTERNAL_b7ca7fec_4_k_cu_eb7e858d_67794cuda3std3__441_GLOBAL__N__b7ca7fec_4_k_cu_eb7e858d_67796ignoreE)
_ZN39_INTERNAL_b7ca7fec_4_k_cu_eb7e858d_67794cuda3std3__441_GLOBAL__N__b7ca7fec_4_k_cu_eb7e858d_67796ignoreE:
	.zero		1
	.type		_ZN39_INTERNAL_b7ca7fec_4_k_cu_eb7e858d_67794cute7productE,@object
	.size		_ZN39_INTERNAL_b7ca7fec_4_k_cu_eb7e858d_67794cute7productE,(_ZN39_INTERNAL_b7ca7fec_4_k_cu_eb7e858d_67794cuda3std3__45__cpo3endE - _ZN39_INTERNAL_b7ca7fec_4_k_cu_eb7e858d_67794cute7productE)
_ZN39_INTERNAL_b7ca7fec_4_k_cu_eb7e858d_67794cute7productE:
	.zero		1
	.type		_ZN39_INTERNAL_b7ca7fec_4_k_cu_eb7e858d_67794cuda3std3__45__cpo3endE,@object
	.size		_ZN39_INTERNAL_b7ca7fec_4_k_cu_eb7e858d_67794cuda3std3__45__cpo3endE,(_ZN39_INTERNAL_b7ca7fec_4_k_cu_eb7e858d_67794cuda3std3__419piecewise_constructE - _ZN39_INTERNAL_b7ca7fec_4_k_cu_eb7e858d_67794cuda3std3__45__cpo3endE)
_ZN39_INTERNAL_b7ca7fec_4_k_cu_eb7e858d_67794cuda3std3__45__cpo3endE:
	.zero		1
	.type		_ZN39_INTERNAL_b7ca7fec_4_k_cu_eb7e858d_67794cuda3std3__419piecewise_constructE,@object
	.size		_ZN39_INTERNAL_b7ca7fec_4_k_cu_eb7e858d_67794cuda3std3__419piecewise_constructE,(_ZN39_INTERNAL_b7ca7fec_4_k_cu_eb7e858d_67794cuda3std3__45__cpo4cendE - _ZN39_INTERNAL_b7ca7fec_4_k_cu_eb7e858d_67794cuda3std3__419piecewise_constructE)
_ZN39_INTERNAL_b7ca7fec_4_k_cu_eb7e858d_67794cuda3std3__419piecewise_constructE:
	.zero		1
	.type		_ZN39_INTERNAL_b7ca7fec_4_k_cu_eb7e858d_67794cuda3std3__45__cpo4cendE,@object
	.size		_ZN39_INTERNAL_b7ca7fec_4_k_cu_eb7e858d_67794cuda3std3__45__cpo4cendE,(_ZN39_INTERNAL_b7ca7fec_4_k_cu_eb7e858d_67794cuda3std6ranges3__45__cpo4swapE - _ZN39_INTERNAL_b7ca7fec_4_k_cu_eb7e858d_67794cuda3std3__45__cpo4cendE)
_ZN39_INTERNAL_b7ca7fec_4_k_cu_eb7e858d_67794cuda3std3__45__cpo4cendE:
	.zero		1
	.type		_ZN39_INTERNAL_b7ca7fec_4_k_cu_eb7e858d_67794cuda3std6ranges3__45__cpo4swapE,@object
	.size		_ZN39_INTERNAL_b7ca7fec_4_k_cu_eb7e858d_67794cuda3std6ranges3__45__cpo4swapE,(.L_10 - _ZN39_INTERNAL_b7ca7fec_4_k_cu_eb7e858d_67794cuda3std6ranges3__45__cpo4swapE)
_ZN39_INTERNAL_b7ca7fec_4_k_cu_eb7e858d_67794cuda3std6ranges3__45__cpo4swapE:
	.zero		1
.L_10:


//--------------------- .nv.constant0._ZN7cutlass13device_kernelINS_4gemm6kernel13GemmUniversalIN4cute5tupleIJiiiiEEENS1_10collective13CollectiveMmaINS1_35MainloopSm100TmaUmmaWarpSpecializedILi4ELi2ELi2ENS5_IJNS4_1CILi2EEESB_NSA_ILi1EEEEEEEENS5_IJNSA_ILi256EEESF_NSA_ILi32EEEEEENS_6half_tENS5_IJlSC_lEEESI_SJ_NS4_8TiledMMAINS4_8MMA_AtomIJNS4_26SM100_MMA_F16BF16_2x1SM_SSISI_SI_fLi256ELi256ELNS4_4UMMA5MajorE0ELSO_0ELNSN_7ScaleInE0ELSP_0EEEEEENS4_6LayoutINS5_IJSC_SC_SC_EEENS5_IJNSA_ILi0EEESU_SU_EEEEENS5_IJNS4_10UnderscoreESX_SX_EEEEENS4_28SM100_TMA_2SM_LOAD_MULTICASTENS4_14ComposedLayoutINS4_7SwizzleILi2ELi4ELi3EEENS4_18smem_ptr_flag_bitsILi16EEENSS_INS5_IJNSA_ILi8EEESG_EEENS5_IJSG_SC_EEEEEEEvNS4_8identityENS4_18SM100_TMA_2SM_LOADES1A_vS1B_EENS_8epilogue10collective18CollectiveEpilogueINS1E_23Sm100TmaWarpSpecializedILi4ELi2ELi64ELb1ELb0EEEJNS5_IJNSA_ILi128EEESF_SG_EEENS5_IJNSS_IS1J_SC_EENSS_INSA_ILi64EEESC_EEEEESI_SJ_SI_SJ_NS1E_6fusion15FusionCallbacksIS1I_NS1P_17LinearCombinationISI_fSI_fLNS_15FloatRoundStyleE2EEES1K_S1O_JEEENS4_5SM1004TMEM4LOAD26SM100_TMEM_LOAD_32dp32b64xENS4_13SM90_TMA_LOADENS11_INS12_ILi3ELi4ELi3EEES15_NSS_INS5_IJS16_S1M_EEENS5_IJS1M_SC_EEEEEEENS4_39AutoVectorizingCopyWithAssumedAlignmentILi128EEENS4_14SM90_TMA_STOREES24_S26_S26_EEEvvEEEEvNT_6ParamsE --------------------------
	.section	.nv.constant0._ZN7cutlass13device_kernelINS_4gemm6kernel13GemmUniversalIN4cute5tupleIJiiiiEEENS1_10collective13CollectiveMmaINS1_35MainloopSm100TmaUmmaWarpSpecializedILi4ELi2ELi2ENS5_IJNS4_1CILi2EEESB_NSA_ILi1EEEEEEEENS5_IJNSA_ILi256EEESF_NSA_ILi32EEEEEENS_6half_tENS5_IJlSC_lEEESI_SJ_NS4_8TiledMMAINS4_8MMA_AtomIJNS4_26SM100_MMA_F16BF16_2x1SM_SSISI_SI_fLi256ELi256ELNS4_4UMMA5MajorE0ELSO_0ELNSN_7ScaleInE0ELSP_0EEEEEENS4_6LayoutINS5_IJSC_SC_SC_EEENS5_IJNSA_ILi0EEESU_SU_EEEEENS5_IJNS4_10UnderscoreESX_SX_EEEEENS4_28SM100_TMA_2SM_LOAD_MULTICASTENS4_14ComposedLayoutINS4_7SwizzleILi2ELi4ELi3EEENS4_18smem_ptr_flag_bitsILi16EEENSS_INS5_IJNSA_ILi8EEESG_EEENS5_IJSG_SC_EEEEEEEvNS4_8identityENS4_18SM100_TMA_2SM_LOADES1A_vS1B_EENS_8epilogue10collective18CollectiveEpilogueINS1E_23Sm100TmaWarpSpecializedILi4ELi2ELi64ELb1ELb0EEEJNS5_IJNSA_ILi128EEESF_SG_EEENS5_IJNSS_IS1J_SC_EENSS_INSA_ILi64EEESC_EEEEESI_SJ_SI_SJ_NS1E_6fusion15FusionCallbacksIS1I_NS1P_17LinearCombinationISI_fSI_fLNS_15FloatRoundStyleE2EEES1K_S1O_JEEENS4_5SM1004TMEM4LOAD26SM100_TMEM_LOAD_32dp32b64xENS4_13SM90_TMA_LOADENS11_INS12_ILi3ELi4ELi3EEES15_NSS_INS5_IJS16_S1M_EEENS5_IJS1M_SC_EEEEEEENS4_39AutoVectorizingCopyWithAssumedAlignmentILi128EEENS4_14SM90_TMA_STOREES24_S26_S26_EEEvvEEEEvNT_6ParamsE,"a",@progbits
	.sectionflags	@""
	.align	4
.nv.constant0._ZN7cutlass13device_kernelINS_4gemm6kernel13GemmUniversalIN4cute5tupleIJiiiiEEENS1_10collective13CollectiveMmaINS1_35MainloopSm100TmaUmmaWarpSpecializedILi4ELi2ELi2ENS5_IJNS4_1CILi2EEESB_NSA_ILi1EEEEEEEENS5_IJNSA_ILi256EEESF_NSA_ILi32EEEEEENS_6half_tENS5_IJlSC_lEEESI_SJ_NS4_8TiledMMAINS4_8MMA_AtomIJNS4_26SM100_MMA_F16BF16_2x1SM_SSISI_SI_fLi256ELi256ELNS4_4UMMA5MajorE0ELSO_0ELNSN_7ScaleInE0ELSP_0EEEEEENS4_6LayoutINS5_IJSC_SC_SC_EEENS5_IJNSA_ILi0EEESU_SU_EEEEENS5_IJNS4_10UnderscoreESX_SX_EEEEENS4_28SM100_TMA_2SM_LOAD_MULTICASTENS4_14ComposedLayoutINS4_7SwizzleILi2ELi4ELi3EEENS4_18smem_ptr_flag_bitsILi16EEENSS_INS5_IJNSA_ILi8EEESG_EEENS5_IJSG_SC_EEEEEEEvNS4_8identityENS4_18SM100_TMA_2SM_LOADES1A_vS1B_EENS_8epilogue10collective18CollectiveEpilogueINS1E_23Sm100TmaWarpSpecializedILi4ELi2ELi64ELb1ELb0EEEJNS5_IJNSA_ILi128EEESF_SG_EEENS5_IJNSS_IS1J_SC_EENSS_INSA_ILi64EEESC_EEEEESI_SJ_SI_SJ_NS1E_6fusion15FusionCallbacksIS1I_NS1P_17LinearCombinationISI_fSI_fLNS_15FloatRoundStyleE2EEES1K_S1O_JEEENS4_5SM1004TMEM4LOAD26SM100_TMEM_LOAD_32dp32b64xENS4_13SM90_TMA_LOADENS11_INS12_ILi3ELi4ELi3EEES15_NSS_INS5_IJS16_S1M_EEENS5_IJS1M_SC_EEEEEEENS4_39AutoVectorizingCopyWithAssumedAlignmentILi128EEENS4_14SM90_TMA_STOREES24_S26_S26_EEEvvEEEEvNT_6ParamsE:
	.zero		2944


//--------------------- SYMBOLS --------------------------

	.type		.nv.reservedSmem.offset0,@object
	.size		.nv.reservedSmem.offset0,0x4
	.type		.nv.reservedSmem.cap,@object
	.size		.nv.reservedSmem.cap,0x4
	.type		__assertfail,@function
